	.target	sm_90a

	.elftype	@"ET_EXEC"


//--------------------- .note.nv.tkinfo           --------------------------
	.section	.note.nv.tkinfo,"",@"SHT_NOTE"
	.sectionflags	@"SHF_NOTE_NV_TKINFO"
	.tkinfo
        /*0018*/ 	.word	0x00000002
        /*0030*/ 	.string	""
        /*0030*/ 	.string	"ptxas"
        /*0030*/ 	.string	"Cuda compilation tools, release 13.0, V13.0.88"
        /*0030*/ 	.string	"Build cuda_13.0.r13.0/compiler.36424714_0"
        /*0030*/ 	.string	"-arch sm_90a -m 64 "



//--------------------- .note.nv.cuinfo           --------------------------
	.section	.note.nv.cuinfo,"",@"SHT_NOTE"
	.sectionflags	@"SHF_NOTE_NV_CUINFO"
        /*0018*/ 	.short	0x0002
        /*001a*/ 	.short	0x005a
        /*001c*/ 	.short	0x0082
	.zero		2


//--------------------- .nv.info                  --------------------------
	.section	.nv.info,"",@"SHT_CUDA_INFO"
	.align	4


	//----- nvinfo : EIATTR_REGCOUNT
	.align		4
        /*0000*/ 	.byte	0x04, 0x2f
        /*0002*/ 	.short	(.L_15 - .L_14)
	.align		4
.L_14:
        /*0004*/ 	.word	index@(_ZN7cutlass13device_kernelINS_4gemm6kernel13GemmUniversalIN4cute5tupleIJiiiiEEENS1_10collective13CollectiveMmaINS1_34MainloopSm90TmaGmmaWarpSpecializedILi5ENS5_IJNS4_1CILi1EEENSA_ILi2EEESB_EEENS1_35KernelTmaWarpSpecializedCooperativeEEENS5_IJNSA_ILi256EEENSA_ILi128EEENSA_ILi32EEEEEENS_6half_tENS5_IJlSB_lEEESK_SL_NS4_8TiledMMAINS4_8MMA_AtomIJNS4_4SM904GMMA26MMA_64x128x16_F32F16F16_SSILNSP_5MajorE0ELSR_0ELNSP_7ScaleInE1ELSS_1EEEEEENS4_6LayoutINS5_IJSC_SB_SB_EEENS5_IJSB_NSA_ILi0EEESX_EEEEENS5_IJNS4_10UnderscoreES10_S10_EEEEENS4_23SM90_TMA_LOAD_MULTICASTENS4_14ComposedLayoutINS4_7SwizzleILi2ELi4ELi3EEENS4_18smem_ptr_flag_bitsILi16EEENSV_INS5_IJNSA_ILi8EEESI_EEENS5_IJSI_SB_EEEEEEEvNS4_8identityENS4_13SM90_TMA_LOADES1D_vS1E_EENS_8epilogue10collective6detail29Sm90TmaWarpSpecializedAdapterINS1I_15DefaultEpilogueISK_SL_SL_NS1H_6thread17LinearCombinationISK_Li1EffLNS1M_9ScaleType4KindE0ELNS_15FloatRoundStyleE2ESK_EENS1_15EpilogueDefaultEEEEEvvEEEEvNT_6ParamsE)
        /*0008*/ 	.word	0x000000a8


	//----- nvinfo : EIATTR_FRAME_SIZE
	.align		4
.L_15:
        /*000c*/ 	.byte	0x04, 0x11
        /*000e*/ 	.short	(.L_17 - .L_16)
	.align		4
.L_16:
        /*0010*/ 	.word	index@(_ZN7cutlass13device_kernelINS_4gemm6kernel13GemmUniversalIN4cute5tupleIJiiiiEEENS1_10collective13CollectiveMmaINS1_34MainloopSm90TmaGmmaWarpSpecializedILi5ENS5_IJNS4_1CILi1EEENSA_ILi2EEESB_EEENS1_35KernelTmaWarpSpecializedCooperativeEEENS5_IJNSA_ILi256EEENSA_ILi128EEENSA_ILi32EEEEEENS_6half_tENS5_IJlSB_lEEESK_SL_NS4_8TiledMMAINS4_8MMA_AtomIJNS4_4SM904GMMA26MMA_64x128x16_F32F16F16_SSILNSP_5MajorE0ELSR_0ELNSP_7ScaleInE1ELSS_1EEEEEENS4_6LayoutINS5_IJSC_SB_SB_EEENS5_IJSB_NSA_ILi0EEESX_EEEEENS5_IJNS4_10UnderscoreES10_S10_EEEEENS4_23SM90_TMA_LOAD_MULTICASTENS4_14ComposedLayoutINS4_7SwizzleILi2ELi4ELi3EEENS4_18smem_ptr_flag_bitsILi16EEENSV_INS5_IJNSA_ILi8EEESI_EEENS5_IJSI_SB_EEEEEEEvNS4_8identityENS4_13SM90_TMA_LOADES1D_vS1E_EENS_8epilogue10collective6detail29Sm90TmaWarpSpecializedAdapterINS1I_15DefaultEpilogueISK_SL_SL_NS1H_6thread17LinearCombinationISK_Li1EffLNS1M_9ScaleType4KindE0ELNS_15FloatRoundStyleE2ESK_EENS1_15EpilogueDefaultEEEEEvvEEEEvNT_6ParamsE)
        /*0014*/ 	.word	0x00000000


	//----- nvinfo : EIATTR_MIN_STACK_SIZE
	.align		4
.L_17:
        /*0018*/ 	.byte	0x04, 0x12
        /*001a*/ 	.short	(.L_19 - .L_18)
	.align		4
.L_18:
        /*001c*/ 	.word	index@(_ZN7cutlass13device_kernelINS_4gemm6kernel13GemmUniversalIN4cute5tupleIJiiiiEEENS1_10collective13CollectiveMmaINS1_34MainloopSm90TmaGmmaWarpSpecializedILi5ENS5_IJNS4_1CILi1EEENSA_ILi2EEESB_EEENS1_35KernelTmaWarpSpecializedCooperativeEEENS5_IJNSA_ILi256EEENSA_ILi128EEENSA_ILi32EEEEEENS_6half_tENS5_IJlSB_lEEESK_SL_NS4_8TiledMMAINS4_8MMA_AtomIJNS4_4SM904GMMA26MMA_64x128x16_F32F16F16_SSILNSP_5MajorE0ELSR_0ELNSP_7ScaleInE1ELSS_1EEEEEENS4_6LayoutINS5_IJSC_SB_SB_EEENS5_IJSB_NSA_ILi0EEESX_EEEEENS5_IJNS4_10UnderscoreES10_S10_EEEEENS4_23SM90_TMA_LOAD_MULTICASTENS4_14ComposedLayoutINS4_7SwizzleILi2ELi4ELi3EEENS4_18smem_ptr_flag_bitsILi16EEENSV_INS5_IJNSA_ILi8EEESI_EEENS5_IJSI_SB_EEEEEEEvNS4_8identityENS4_13SM90_TMA_LOADES1D_vS1E_EENS_8epilogue10collective6detail29Sm90TmaWarpSpecializedAdapterINS1I_15DefaultEpilogueISK_SL_SL_NS1H_6thread17LinearCombinationISK_Li1EffLNS1M_9ScaleType4KindE0ELNS_15FloatRoundStyleE2ESK_EENS1_15EpilogueDefaultEEEEEvvEEEEvNT_6ParamsE)
        /*0020*/ 	.word	0x00000000
.L_19:


//--------------------- .nv.compat                --------------------------
	.section	.nv.compat,"",@"SHT_CUDA_COMPAT_INFO"
	.align	4
        /*0000*/ 	.byte	0x02, 0x09, 0x01, 0x00, 0x02, 0x02, 0x04, 0x00, 0x02, 0x05, 0x05, 0x00, 0x03, 0x07, 0x01, 0x01
        /*0010*/ 	.byte	0x02, 0x03, 0x01, 0x00, 0x02, 0x06, 0x01, 0x00, 0x04, 0x0b, 0x08, 0x00, 0x00, 0x00, 0x00, 0x00
        /*0020*/ 	.byte	0x00, 0x00, 0x00, 0x00


//--------------------- .nv.info._ZN7cutlass13device_kernelINS_4gemm6kernel13GemmUniversalIN4cute5tupleIJiiiiEEENS1_10collective13CollectiveMmaINS1_34MainloopSm90TmaGmmaWarpSpecializedILi5ENS5_IJNS4_1CILi1EEENSA_ILi2EEESB_EEENS1_35KernelTmaWarpSpecializedCooperativeEEENS5_IJNSA_ILi256EEENSA_ILi128EEENSA_ILi32EEEEEENS_6half_tENS5_IJlSB_lEEESK_SL_NS4_8TiledMMAINS4_8MMA_AtomIJNS4_4SM904GMMA26MMA_64x128x16_F32F16F16_SSILNSP_5MajorE0ELSR_0ELNSP_7ScaleInE1ELSS_1EEEEEENS4_6LayoutINS5_IJSC_SB_SB_EEENS5_IJSB_NSA_ILi0EEESX_EEEEENS5_IJNS4_10UnderscoreES10_S10_EEEEENS4_23SM90_TMA_LOAD_MULTICASTENS4_14ComposedLayoutINS4_7SwizzleILi2ELi4ELi3EEENS4_18smem_ptr_flag_bitsILi16EEENSV_INS5_IJNSA_ILi8EEESI_EEENS5_IJSI_SB_EEEEEEEvNS4_8identityENS4_13SM90_TMA_LOADES1D_vS1E_EENS_8epilogue10collective6detail29Sm90TmaWarpSpecializedAdapterINS1I_15DefaultEpilogueISK_SL_SL_NS1H_6thread17LinearCombinationISK_Li1EffLNS1M_9ScaleType4KindE0ELNS_15FloatRoundStyleE2ESK_EENS1_15EpilogueDefaultEEEEEvvEEEEvNT_6ParamsE --------------------------
	.section	.nv.info._ZN7cutlass13device_kernelINS_4gemm6kernel13GemmUniversalIN4cute5tupleIJiiiiEEENS1_10collective13CollectiveMmaINS1_34MainloopSm90TmaGmmaWarpSpecializedILi5ENS5_IJNS4_1CILi1EEENSA_ILi2EEESB_EEENS1_35KernelTmaWarpSpecializedCooperativeEEENS5_IJNSA_ILi256EEENSA_ILi128EEENSA_ILi32EEEEEENS_6half_tENS5_IJlSB_lEEESK_SL_NS4_8TiledMMAINS4_8MMA_AtomIJNS4_4SM904GMMA26MMA_64x128x16_F32F16F16_SSILNSP_5MajorE0ELSR_0ELNSP_7ScaleInE1ELSS_1EEEEEENS4_6LayoutINS5_IJSC_SB_SB_EEENS5_IJSB_NSA_ILi0EEESX_EEEEENS5_IJNS4_10UnderscoreES10_S10_EEEEENS4_23SM90_TMA_LOAD_MULTICASTENS4_14ComposedLayoutINS4_7SwizzleILi2ELi4ELi3EEENS4_18smem_ptr_flag_bitsILi16EEENSV_INS5_IJNSA_ILi8EEESI_EEENS5_IJSI_SB_EEEEEEEvNS4_8identityENS4_13SM90_TMA_LOADES1D_vS1E_EENS_8epilogue10collective6detail29Sm90TmaWarpSpecializedAdapterINS1I_15DefaultEpilogueISK_SL_SL_NS1H_6thread17LinearCombinationISK_Li1EffLNS1M_9ScaleType4KindE0ELNS_15FloatRoundStyleE2ESK_EENS1_15EpilogueDefaultEEEEEvvEEEEvNT_6ParamsE,"",@"SHT_CUDA_INFO"
	.sectionflags	@""
	.align	4


	//----- nvinfo : EIATTR_CUDA_API_VERSION
	.align		4
        /*0000*/ 	.byte	0x04, 0x37
        /*0002*/ 	.short	(.L_21 - .L_20)
.L_20:
        /*0004*/ 	.word	0x00000082


	//----- nvinfo : EIATTR_KPARAM_INFO
	.align		4
.L_21:
        /*0008*/ 	.byte	0x04, 0x17
        /*000a*/ 	.short	(.L_23 - .L_22)
.L_22:
        /*000c*/ 	.word	0x00000000
        /*0010*/ 	.short	0x0000
        /*0012*/ 	.short	0x0070
        /*0014*/ 	.byte	0x00, 0xf0, 0x01, 0x10


	//----- nvinfo : EIATTR_SPARSE_MMA_MASK
	.align		4
.L_23:
        /*0018*/ 	.byte	0x03, 0x50
        /*001a*/ 	.short	0x0000


	//----- nvinfo : EIATTR_MAXREG_COUNT
	.align		4
        /*001c*/ 	.byte	0x03, 0x1b
        /*001e*/ 	.short	0x00a8


	//----- nvinfo : EIATTR_NUM_BARRIERS
	.align		4
        /*0020*/ 	.byte	0x02, 0x4c
        /*0022*/ 	.byte	0x01
	.zero		1


	//----- nvinfo : EIATTR_EXTERNS
	.align		4
        /*0024*/ 	.byte	0x04, 0x0f
        /*0026*/ 	.short	(.L_25 - .L_24)


	//   ....[0]....
	.align		4
.L_24:
        /*0028*/ 	.word	index@(__assertfail)


	//----- nvinfo : EIATTR_MERCURY_ISA_VERSION
	.align		4
.L_25:
        /*002c*/ 	.byte	0x03, 0x5f
        /*002e*/ 	.short	0x0101


	//----- nvinfo : EIATTR_INT_WARP_WIDE_INSTR_OFFSETS
	.align		4
        /*0030*/ 	.byte	0x04, 0x31
        /*0032*/ 	.short	(.L_27 - .L_26)


	//   ....[0]....
.L_26:
        /*0034*/ 	.word	0x00000480


	//   ....[1]....
        /*0038*/ 	.word	0x000004a0


	//   ....[2]....
        /*003c*/ 	.word	0x00000660


	//----- nvinfo : EIATTR_COOP_GROUP_MASK_REGIDS
	.align		4
.L_27:
        /*0040*/ 	.byte	0x04, 0x29
        /*0042*/ 	.short	(.L_29 - .L_28)


	//   ....[0]....
.L_28:
        /*0044*/ 	.word	0xffffffff


	//   ....[1]....
        /*0048*/ 	.word	0xffffffff


	//   ....[2]....
        /*004c*/ 	.word	0xffffffff


	//   ....[3]....
        /*0050*/ 	.word	0xffffffff


	//   ....[4]....
        /*0054*/ 	.word	0xffffffff


	//   ....[5]....
        /*0058*/ 	.word	0xffffffff


	//----- nvinfo : EIATTR_COOP_GROUP_INSTR_OFFSETS
	.align		4
.L_29:
        /*005c*/ 	.byte	0x04, 0x28
        /*005e*/ 	.short	(.L_31 - .L_30)


	//   ....[0]....
.L_30:
        /*0060*/ 	.word	0x00000060


	//   ....[1]....
        /*0064*/ 	.word	0x00000070


	//   ....[2]....
        /*0068*/ 	.word	0x00000130


	//   ....[3]....
        /*006c*/ 	.word	0x000002e0


	//   ....[4]....
        /*0070*/ 	.word	0x000007a0


	//   ....[5]....
        /*0074*/ 	.word	0x000011f0


	//----- nvinfo : EIATTR_REG_RECONFIG
	.align		4
.L_31:
        /*0078*/ 	.byte	0x01, 0x54
	.zero		2


	//----- nvinfo : EIATTR_SYSCALL_OFFSETS
	.align		4
        /*007c*/ 	.byte	0x04, 0x46
        /*007e*/ 	.short	(.L_33 - .L_32)


	//   ....[0]....
.L_32:
        /*0080*/ 	.word	0x000013b0


	//----- nvinfo : EIATTR_MBARRIER_INSTR_OFFSETS
	.align		4
.L_33:
        /*0084*/ 	.byte	0x04, 0x39
        /*0086*/ 	.short	(.L_35 - .L_34)


	//   ....[0]....
.L_34:
        /*0088*/ 	.word	0x00000230
        /*008c*/ 	.word	0x000000ff
        /*0090*/ 	.word	0x00000000
        /*0094*/ 	.short	0x0100
        /*0096*/ 	.byte	0x08
	.zero		1


	//   ....[1]....
        /*0098*/ 	.word	0x00000240
        /*009c*/ 	.word	0x000000ff
        /*00a0*/ 	.word	0x00000028
        /*00a4*/ 	.short	0x0100
        /*00a6*/ 	.byte	0x08
	.zero		1


	//   ....[2]....
        /*00a8*/ 	.word	0x00000250
        /*00ac*/ 	.word	0x000000ff
        /*00b0*/ 	.word	0x00000008
        /*00b4*/ 	.short	0x0100
        /*00b6*/ 	.byte	0x08
	.zero		1


	//   ....[3]....
        /*00b8*/ 	.word	0x00000260
        /*00bc*/ 	.word	0x000000ff
        /*00c0*/ 	.word	0x00000030
        /*00c4*/ 	.short	0x0100
        /*00c6*/ 	.byte	0x08
	.zero		1


	//   ....[4]....
        /*00c8*/ 	.word	0x00000270
        /*00cc*/ 	.word	0x000000ff
        /*00d0*/ 	.word	0x00000010
        /*00d4*/ 	.short	0x0100
        /*00d6*/ 	.byte	0x08
	.zero		1


	//   ....[5]....
        /*00d8*/ 	.word	0x00000280
        /*00dc*/ 	.word	0x000000ff
        /*00e0*/ 	.word	0x00000038
        /*00e4*/ 	.short	0x0100
        /*00e6*/ 	.byte	0x08
	.zero		1


	//   ....[6]....
        /*00e8*/ 	.word	0x00000290
        /*00ec*/ 	.word	0x000000ff
        /*00f0*/ 	.word	0x00000018
        /*00f4*/ 	.short	0x0100
        /*00f6*/ 	.byte	0x08
	.zero		1


	//   ....[7]....
        /*00f8*/ 	.word	0x000002a0
        /*00fc*/ 	.word	0x000000ff
        /*0100*/ 	.word	0x00000040
        /*0104*/ 	.short	0x0100
        /*0106*/ 	.byte	0x08
	.zero		1


	//   ....[8]....
        /*0108*/ 	.word	0x000002b0
        /*010c*/ 	.word	0x000000ff
        /*0110*/ 	.word	0x00000020
        /*0114*/ 	.short	0x0100
        /*0116*/ 	.byte	0x08
	.zero		1


	//   ....[9]....
        /*0118*/ 	.word	0x000002c0
        /*011c*/ 	.word	0x000000ff
        /*0120*/ 	.word	0x00000048
        /*0124*/ 	.short	0x0100
        /*0126*/ 	.byte	0x08
	.zero		1


	//   ....[10]....
        /*0128*/ 	.word	0x000006e0
        /*012c*/ 	.word	0x000000ff
        /*0130*/ 	.word	0x00000060
        /*0134*/ 	.short	0x0100
        /*0136*/ 	.byte	0x06
	.zero		1


	//   ....[11]....
        /*0138*/ 	.word	0x00000750
        /*013c*/ 	.word	0x000000ff
        /*0140*/ 	.word	0x00000068
        /*0144*/ 	.short	0x0100
        /*0146*/ 	.byte	0x06
	.zero		1


	//   ....[12]....
        /*0148*/ 	.word	0x00001470
        /*014c*/ 	.word	0x00000003
        /*0150*/ 	.word	0x00000000
        /*0154*/ 	.short	0x010a
        /*0156*/ 	.byte	0x3f
	.zero		1


	//   ....[13]....
        /*0158*/ 	.word	0x000014b0
        /*015c*/ 	.word	0x00000003
        /*0160*/ 	.word	0x00000000
        /*0164*/ 	.short	0x010a
        /*0166*/ 	.byte	0x3f
	.zero		1


	//   ....[14]....
        /*0168*/ 	.word	0x00001840
        /*016c*/ 	.word	0x00000005
        /*0170*/ 	.word	0x00000000
        /*0174*/ 	.short	0x010a
        /*0176*/ 	.byte	0x3f
	.zero		1


	//   ....[15]....
        /*0178*/ 	.word	0x00001880
        /*017c*/ 	.word	0x00000005
        /*0180*/ 	.word	0x00000000
        /*0184*/ 	.short	0x010a
        /*0186*/ 	.byte	0x3f
	.zero		1


	//   ....[16]....
        /*0188*/ 	.word	0x00001aa0
        /*018c*/ 	.word	0x00000005
        /*0190*/ 	.word	0x00000000
        /*0194*/ 	.short	0x0101
        /*0196*/ 	.byte	0x3f
	.zero		1


	//   ....[17]....
        /*0198*/ 	.word	0x00001cc0
        /*019c*/ 	.word	0x00000003
        /*01a0*/ 	.word	0x00000000
        /*01a4*/ 	.short	0x0101
        /*01a6*/ 	.byte	0x3f
	.zero		1


	//   ....[18]....
        /*01a8*/ 	.word	0x0000b500
        /*01ac*/ 	.word	0x00000016
        /*01b0*/ 	.word	0x00000028
        /*01b4*/ 	.short	0x010a
        /*01b6*/ 	.byte	0x3f
	.zero		1


	//   ....[19]....
        /*01b8*/ 	.word	0x0000b860
        /*01bc*/ 	.word	0x00000003
        /*01c0*/ 	.word	0x00000068
        /*01c4*/ 	.short	0x0101
        /*01c6*/ 	.byte	0x3f
	.zero		1


	//   ....[20]....
        /*01c8*/ 	.word	0x0000bfb0
        /*01cc*/ 	.word	0x00000007
        /*01d0*/ 	.word	0x00000000
        /*01d4*/ 	.short	0x010a
        /*01d6*/ 	.byte	0x3f
	.zero		1


	//   ....[21]....
        /*01d8*/ 	.word	0x0000c030
        /*01dc*/ 	.word	0x00000008
        /*01e0*/ 	.word	0x00000000
        /*01e4*/ 	.short	0x010a
        /*01e6*/ 	.byte	0x3f
	.zero		1


	//   ....[22]....
        /*01e8*/ 	.word	0x0000c0c0
        /*01ec*/ 	.word	0x00000009
        /*01f0*/ 	.word	0x00000000
        /*01f4*/ 	.short	0x010a
        /*01f6*/ 	.byte	0x3f
	.zero		1


	//   ....[23]....
        /*01f8*/ 	.word	0x0000c150
        /*01fc*/ 	.word	0x00000006
        /*0200*/ 	.word	0x00000000
        /*0204*/ 	.short	0x010a
        /*0206*/ 	.byte	0x3f
	.zero		1


	//   ....[24]....
        /*0208*/ 	.word	0x0000c1e0
        /*020c*/ 	.word	0x00000003
        /*0210*/ 	.word	0x00000000
        /*0214*/ 	.short	0x010a
        /*0216*/ 	.byte	0x3f
	.zero		1


	//   ....[25]....
        /*0218*/ 	.word	0x0000c240
        /*021c*/ 	.word	0x00000003
        /*0220*/ 	.word	0x00000000
        /*0224*/ 	.short	0x010a
        /*0226*/ 	.byte	0x3f
	.zero		1


	//   ....[26]....
        /*0228*/ 	.word	0x0000c290
        /*022c*/ 	.word	0x00000005
        /*0230*/ 	.word	0x00000000
        /*0234*/ 	.short	0x010a
        /*0236*/ 	.byte	0x3f
	.zero		1


	//   ....[27]....
        /*0238*/ 	.word	0x0000c360
        /*023c*/ 	.word	0x00000016
        /*0240*/ 	.word	0x00000028
        /*0244*/ 	.short	0x010a
        /*0246*/ 	.byte	0x3f
	.zero		1


	//   ....[28]....
        /*0248*/ 	.word	0x0000c430
        /*024c*/ 	.word	0x00000007
        /*0250*/ 	.word	0x00000000
        /*0254*/ 	.short	0x010a
        /*0256*/ 	.byte	0x3f
	.zero		1


	//   ....[29]....
        /*0258*/ 	.word	0x0000c480
        /*025c*/ 	.word	0x00000008
        /*0260*/ 	.word	0x00000000
        /*0264*/ 	.short	0x010a
        /*0266*/ 	.byte	0x3f
	.zero		1


	//   ....[30]....
        /*0268*/ 	.word	0x0000c4d0
        /*026c*/ 	.word	0x00000009
        /*0270*/ 	.word	0x00000000
        /*0274*/ 	.short	0x010a
        /*0276*/ 	.byte	0x3f
	.zero		1


	//   ....[31]....
        /*0278*/ 	.word	0x0000c520
        /*027c*/ 	.word	0x00000006
        /*0280*/ 	.word	0x00000000
        /*0284*/ 	.short	0x010a
        /*0286*/ 	.byte	0x3f
	.zero		1


	//----- nvinfo : EIATTR_NUM_MBARRIERS
	.align		4
.L_35:
        /*0288*/ 	.byte	0x03, 0x38
        /*028a*/ 	.short	0x000c


	//----- nvinfo : EIATTR_EXIT_INSTR_OFFSETS
	.align		4
        /*028c*/ 	.byte	0x04, 0x1c
        /*028e*/ 	.short	(.L_37 - .L_36)


	//   ....[0]....
.L_36:
        /*0290*/ 	.word	0x00000900


	//   ....[1]....
        /*0294*/ 	.word	0x00001120


	//   ....[2]....
        /*0298*/ 	.word	0x0000ac20


	//   ....[3]....
        /*029c*/ 	.word	0x0000b180


	//   ....[4]....
        /*02a0*/ 	.word	0x0000c230


	//----- nvinfo : EIATTR_MAX_THREADS
	.align		4
.L_37:
        /*02a4*/ 	.byte	0x04, 0x05
        /*02a6*/ 	.short	(.L_39 - .L_38)
.L_38:
        /*02a8*/ 	.word	0x00000180
        /*02ac*/ 	.word	0x00000001
        /*02b0*/ 	.word	0x00000001


	//----- nvinfo : EIATTR_CRS_STACK_SIZE
	.align		4
.L_39:
        /*02b4*/ 	.byte	0x04, 0x1e
        /*02b6*/ 	.short	(.L_41 - .L_40)
.L_40:
        /*02b8*/ 	.word	0x00000000


	//----- nvinfo : EIATTR_CBANK_PARAM_SIZE
	.align		4
.L_41:
        /*02bc*/ 	.byte	0x03, 0x19
        /*02be*/ 	.short	0x0470


	//----- nvinfo : EIATTR_PARAM_CBANK
	.align		4
        /*02c0*/ 	.byte	0x04, 0x0a
        /*02c2*/ 	.short	(.L_43 - .L_42)
	.align		4
.L_42:
        /*02c4*/ 	.word	index@(.nv.constant0._ZN7cutlass13device_kernelINS_4gemm6kernel13GemmUniversalIN4cute5tupleIJiiiiEEENS1_10collective13CollectiveMmaINS1_34MainloopSm90TmaGmmaWarpSpecializedILi5ENS5_IJNS4_1CILi1EEENSA_ILi2EEESB_EEENS1_35KernelTmaWarpSpecializedCooperativeEEENS5_IJNSA_ILi256EEENSA_ILi128EEENSA_ILi32EEEEEENS_6half_tENS5_IJlSB_lEEESK_SL_NS4_8TiledMMAINS4_8MMA_AtomIJNS4_4SM904GMMA26MMA_64x128x16_F32F16F16_SSILNSP_5MajorE0ELSR_0ELNSP_7ScaleInE1ELSS_1EEEEEENS4_6LayoutINS5_IJSC_SB_SB_EEENS5_IJSB_NSA_ILi0EEESX_EEEEENS5_IJNS4_10UnderscoreES10_S10_EEEEENS4_23SM90_TMA_LOAD_MULTICASTENS4_14ComposedLayoutINS4_7SwizzleILi2ELi4ELi3EEENS4_18smem_ptr_flag_bitsILi16EEENSV_INS5_IJNSA_ILi8EEESI_EEENS5_IJSI_SB_EEEEEEEvNS4_8identityENS4_13SM90_TMA_LOADES1D_vS1E_EENS_8epilogue10collective6detail29Sm90TmaWarpSpecializedAdapterINS1I_15DefaultEpilogueISK_SL_SL_NS1H_6thread17LinearCombinationISK_Li1EffLNS1M_9ScaleType4KindE0ELNS_15FloatRoundStyleE2ESK_EENS1_15EpilogueDefaultEEEEEvvEEEEvNT_6ParamsE)
        /*02c8*/ 	.short	0x0210
        /*02ca*/ 	.short	0x0470


	//----- nvinfo : EIATTR_SW_WAR
	.align		4
.L_43:
        /*02cc*/ 	.byte	0x04, 0x36
        /*02ce*/ 	.short	(.L_45 - .L_44)
.L_44:
        /*02d0*/ 	.word	0x00000008
.L_45:


//--------------------- .nv.callgraph             --------------------------
	.section	.nv.callgraph,"",@"SHT_CUDA_CALLGRAPH"
	.align	4
	.sectionentsize	8
	.align		4
        /*0000*/ 	.word	0x00000000
	.align		4
        /*0004*/ 	.word	0xffffffff
	.align		4
        /*0008*/ 	.word	index@(_ZN7cutlass13device_kernelINS_4gemm6kernel13GemmUniversalIN4cute5tupleIJiiiiEEENS1_10collective13CollectiveMmaINS1_34MainloopSm90TmaGmmaWarpSpecializedILi5ENS5_IJNS4_1CILi1EEENSA_ILi2EEESB_EEENS1_35KernelTmaWarpSpecializedCooperativeEEENS5_IJNSA_ILi256EEENSA_ILi128EEENSA_ILi32EEEEEENS_6half_tENS5_IJlSB_lEEESK_SL_NS4_8TiledMMAINS4_8MMA_AtomIJNS4_4SM904GMMA26MMA_64x128x16_F32F16F16_SSILNSP_5MajorE0ELSR_0ELNSP_7ScaleInE1ELSS_1EEEEEENS4_6LayoutINS5_IJSC_SB_SB_EEENS5_IJSB_NSA_ILi0EEESX_EEEEENS5_IJNS4_10UnderscoreES10_S10_EEEEENS4_23SM90_TMA_LOAD_MULTICASTENS4_14ComposedLayoutINS4_7SwizzleILi2ELi4ELi3EEENS4_18smem_ptr_flag_bitsILi16EEENSV_INS5_IJNSA_ILi8EEESI_EEENS5_IJSI_SB_EEEEEEEvNS4_8identityENS4_13SM90_TMA_LOADES1D_vS1E_EENS_8epilogue10collective6detail29Sm90TmaWarpSpecializedAdapterINS1I_15DefaultEpilogueISK_SL_SL_NS1H_6thread17LinearCombinationISK_Li1EffLNS1M_9ScaleType4KindE0ELNS_15FloatRoundStyleE2ESK_EENS1_15EpilogueDefaultEEEEEvvEEEEvNT_6ParamsE)
	.align		4
        /*000c*/ 	.word	index@(__assertfail)
	.align		4
        /*0010*/ 	.word	0x00000000
	.align		4
        /*0014*/ 	.word	0xfffffffe
	.align		4
        /*0018*/ 	.word	0x00000000
	.align		4
        /*001c*/ 	.word	0xfffffffd
	.align		4
        /*0020*/ 	.word	0x00000000
	.align		4
        /*0024*/ 	.word	0xfffffffc


//--------------------- .nv.constant4             --------------------------
	.section	.nv.constant4,"a",@progbits
	.align	8
	.align		8
.nv.constant4:
        /*0000*/ 	.dword	__assertfail
	.align		8
        /*0008*/ 	.dword	__unnamed_1
	.align		8
        /*0010*/ 	.dword	_ZN39_INTERNAL_88c4d3cf_4_k_cu_67ae060f_30994cuda3std3__45__cpo5beginE
	.align		8
        /*0018*/ 	.dword	_ZN39_INTERNAL_88c4d3cf_4_k_cu_67ae060f_30994cuda3std3__45__cpo3endE
	.align		8
        /*0020*/ 	.dword	_ZN39_INTERNAL_88c4d3cf_4_k_cu_67ae060f_30994cuda3std3__45__cpo6cbeginE
	.align		8
        /*0028*/ 	.dword	_ZN39_INTERNAL_88c4d3cf_4_k_cu_67ae060f_30994cuda3std3__45__cpo4cendE
	.align		8
        /*0030*/ 	.dword	_ZN39_INTERNAL_88c4d3cf_4_k_cu_67ae060f_30994cuda3std3__441_GLOBAL__N__88c4d3cf_4_k_cu_67ae060f_30996ignoreE
	.align		8
        /*0038*/ 	.dword	_ZN39_INTERNAL_88c4d3cf_4_k_cu_67ae060f_30994cuda3std3__419piecewise_constructE
	.align		8
        /*0040*/ 	.dword	_ZN39_INTERNAL_88c4d3cf_4_k_cu_67ae060f_30994cuda3std3__48in_placeE
	.align		8
        /*0048*/ 	.dword	_ZN39_INTERNAL_88c4d3cf_4_k_cu_67ae060f_30994cuda3std6ranges3__45__cpo4swapE
	.align		8
        /*0050*/ 	.dword	_ZN39_INTERNAL_88c4d3cf_4_k_cu_67ae060f_30994cuda3std6ranges3__45__cpo9iter_moveE
	.align		8
        /*0058*/ 	.dword	_ZN39_INTERNAL_88c4d3cf_4_k_cu_67ae060f_30994cute7productE
	.align		8
        /*0060*/ 	.dword	_ZN39_INTERNAL_88c4d3cf_4_k_cu_67ae060f_30994cute1_E
	.align		8
        /*0068*/ 	.dword	$str$22
	.align		8
        /*0070*/ 	.dword	$str$23


//--------------------- .text._ZN7cutlass13device_kernelINS_4gemm6kernel13GemmUniversalIN4cute5tupleIJiiiiEEENS1_10collective13CollectiveMmaINS1_34MainloopSm90TmaGmmaWarpSpecializedILi5ENS5_IJNS4_1CILi1EEENSA_ILi2EEESB_EEENS1_35KernelTmaWarpSpecializedCooperativeEEENS5_IJNSA_ILi256EEENSA_ILi128EEENSA_ILi32EEEEEENS_6half_tENS5_IJlSB_lEEESK_SL_NS4_8TiledMMAINS4_8MMA_AtomIJNS4_4SM904GMMA26MMA_64x128x16_F32F16F16_SSILNSP_5MajorE0ELSR_0ELNSP_7ScaleInE1ELSS_1EEEEEENS4_6LayoutINS5_IJSC_SB_SB_EEENS5_IJSB_NSA_ILi0EEESX_EEEEENS5_IJNS4_10UnderscoreES10_S10_EEEEENS4_23SM90_TMA_LOAD_MULTICASTENS4_14ComposedLayoutINS4_7SwizzleILi2ELi4ELi3EEENS4_18smem_ptr_flag_bitsILi16EEENSV_INS5_IJNSA_ILi8EEESI_EEENS5_IJSI_SB_EEEEEEEvNS4_8identityENS4_13SM90_TMA_LOADES1D_vS1E_EENS_8epilogue10collective6detail29Sm90TmaWarpSpecializedAdapterINS1I_15DefaultEpilogueISK_SL_SL_NS1H_6thread17LinearCombinationISK_Li1EffLNS1M_9ScaleType4KindE0ELNS_15FloatRoundStyleE2ESK_EENS1_15EpilogueDefaultEEEEEvvEEEEvNT_6ParamsE --------------------------
	.section	.text._ZN7cutlass13device_kernelINS_4gemm6kernel13GemmUniversalIN4cute5tupleIJiiiiEEENS1_10collective13CollectiveMmaINS1_34MainloopSm90TmaGmmaWarpSpecializedILi5ENS5_IJNS4_1CILi1EEENSA_ILi2EEESB_EEENS1_35KernelTmaWarpSpecializedCooperativeEEENS5_IJNSA_ILi256EEENSA_ILi128EEENSA_ILi32EEEEEENS_6half_tENS5_IJlSB_lEEESK_SL_NS4_8TiledMMAINS4_8MMA_AtomIJNS4_4SM904GMMA26MMA_64x128x16_F32F16F16_SSILNSP_5MajorE0ELSR_0ELNSP_7ScaleInE1ELSS_1EEEEEENS4_6LayoutINS5_IJSC_SB_SB_EEENS5_IJSB_NSA_ILi0EEESX_EEEEENS5_IJNS4_10UnderscoreES10_S10_EEEEENS4_23SM90_TMA_LOAD_MULTICASTENS4_14ComposedLayoutINS4_7SwizzleILi2ELi4ELi3EEENS4_18smem_ptr_flag_bitsILi16EEENSV_INS5_IJNSA_ILi8EEESI_EEENS5_IJSI_SB_EEEEEEEvNS4_8identityENS4_13SM90_TMA_LOADES1D_vS1E_EENS_8epilogue10collective6detail29Sm90TmaWarpSpecializedAdapterINS1I_15DefaultEpilogueISK_SL_SL_NS1H_6thread17LinearCombinationISK_Li1EffLNS1M_9ScaleType4KindE0ELNS_15FloatRoundStyleE2ESK_EENS1_15EpilogueDefaultEEEEEvvEEEEvNT_6ParamsE,"ax",@progbits
	.align	128
.text._ZN7cutlass13device_kernelINS_4gemm6kernel13GemmUniversalIN4cute5tupleIJiiiiEEENS1_10collective13CollectiveMmaINS1_34MainloopSm90TmaGmmaWarpSpecializedILi5ENS5_IJNS4_1CILi1EEENSA_ILi2EEESB_EEENS1_35KernelTmaWarpSpecializedCooperativeEEENS5_IJNSA_ILi256EEENSA_ILi128EEENSA_ILi32EEEEEENS_6half_tENS5_IJlSB_lEEESK_SL_NS4_8TiledMMAINS4_8MMA_AtomIJNS4_4SM904GMMA26MMA_64x128x16_F32F16F16_SSILNSP_5MajorE0ELSR_0ELNSP_7ScaleInE1ELSS_1EEEEEENS4_6LayoutINS5_IJSC_SB_SB_EEENS5_IJSB_NSA_ILi0EEESX_EEEEENS5_IJNS4_10UnderscoreES10_S10_EEEEENS4_23SM90_TMA_LOAD_MULTICASTENS4_14ComposedLayoutINS4_7SwizzleILi2ELi4ELi3EEENS4_18smem_ptr_flag_bitsILi16EEENSV_INS5_IJNSA_ILi8EEESI_EEENS5_IJSI_SB_EEEEEEEvNS4_8identityENS4_13SM90_TMA_LOADES1D_vS1E_EENS_8epilogue10collective6detail29Sm90TmaWarpSpecializedAdapterINS1I_15DefaultEpilogueISK_SL_SL_NS1H_6thread17LinearCombinationISK_Li1EffLNS1M_9ScaleType4KindE0ELNS_15FloatRoundStyleE2ESK_EENS1_15EpilogueDefaultEEEEEvvEEEEvNT_6ParamsE:
        .type           _ZN7cutlass13device_kernelINS_4gemm6kernel13GemmUniversalIN4cute5tupleIJiiiiEEENS1_10collective13CollectiveMmaINS1_34MainloopSm90TmaGmmaWarpSpecializedILi5ENS5_IJNS4_1CILi1EEENSA_ILi2EEESB_EEENS1_35KernelTmaWarpSpecializedCooperativeEEENS5_IJNSA_ILi256EEENSA_ILi128EEENSA_ILi32EEEEEENS_6half_tENS5_IJlSB_lEEESK_SL_NS4_8TiledMMAINS4_8MMA_AtomIJNS4_4SM904GMMA26MMA_64x128x16_F32F16F16_SSILNSP_5MajorE0ELSR_0ELNSP_7ScaleInE1ELSS_1EEEEEENS4_6LayoutINS5_IJSC_SB_SB_EEENS5_IJSB_NSA_ILi0EEESX_EEEEENS5_IJNS4_10UnderscoreES10_S10_EEEEENS4_23SM90_TMA_LOAD_MULTICASTENS4_14ComposedLayoutINS4_7SwizzleILi2ELi4ELi3EEENS4_18smem_ptr_flag_bitsILi16EEENSV_INS5_IJNSA_ILi8EEESI_EEENS5_IJSI_SB_EEEEEEEvNS4_8identityENS4_13SM90_TMA_LOADES1D_vS1E_EENS_8epilogue10collective6detail29Sm90TmaWarpSpecializedAdapterINS1I_15DefaultEpilogueISK_SL_SL_NS1H_6thread17LinearCombinationISK_Li1EffLNS1M_9ScaleType4KindE0ELNS_15FloatRoundStyleE2ESK_EENS1_15EpilogueDefaultEEEEEvvEEEEvNT_6ParamsE,@function
        .size           _ZN7cutlass13device_kernelINS_4gemm6kernel13GemmUniversalIN4cute5tupleIJiiiiEEENS1_10collective13CollectiveMmaINS1_34MainloopSm90TmaGmmaWarpSpecializedILi5ENS5_IJNS4_1CILi1EEENSA_ILi2EEESB_EEENS1_35KernelTmaWarpSpecializedCooperativeEEENS5_IJNSA_ILi256EEENSA_ILi128EEENSA_ILi32EEEEEENS_6half_tENS5_IJlSB_lEEESK_SL_NS4_8TiledMMAINS4_8MMA_AtomIJNS4_4SM904GMMA26MMA_64x128x16_F32F16F16_SSILNSP_5MajorE0ELSR_0ELNSP_7ScaleInE1ELSS_1EEEEEENS4_6LayoutINS5_IJSC_SB_SB_EEENS5_IJSB_NSA_ILi0EEESX_EEEEENS5_IJNS4_10UnderscoreES10_S10_EEEEENS4_23SM90_TMA_LOAD_MULTICASTENS4_14ComposedLayoutINS4_7SwizzleILi2ELi4ELi3EEENS4_18smem_ptr_flag_bitsILi16EEENSV_INS5_IJNSA_ILi8EEESI_EEENS5_IJSI_SB_EEEEEEEvNS4_8identityENS4_13SM90_TMA_LOADES1D_vS1E_EENS_8epilogue10collective6detail29Sm90TmaWarpSpecializedAdapterINS1I_15DefaultEpilogueISK_SL_SL_NS1H_6thread17LinearCombinationISK_Li1EffLNS1M_9ScaleType4KindE0ELNS_15FloatRoundStyleE2ESK_EENS1_15EpilogueDefaultEEEEEvvEEEEvNT_6ParamsE,(.L_x_327 - _ZN7cutlass13device_kernelINS_4gemm6kernel13GemmUniversalIN4cute5tupleIJiiiiEEENS1_10collective13CollectiveMmaINS1_34MainloopSm90TmaGmmaWarpSpecializedILi5ENS5_IJNS4_1CILi1EEENSA_ILi2EEESB_EEENS1_35KernelTmaWarpSpecializedCooperativeEEENS5_IJNSA_ILi256EEENSA_ILi128EEENSA_ILi32EEEEEENS_6half_tENS5_IJlSB_lEEESK_SL_NS4_8TiledMMAINS4_8MMA_AtomIJNS4_4SM904GMMA26MMA_64x128x16_F32F16F16_SSILNSP_5MajorE0ELSR_0ELNSP_7ScaleInE1ELSS_1EEEEEENS4_6LayoutINS5_IJSC_SB_SB_EEENS5_IJSB_NSA_ILi0EEESX_EEEEENS5_IJNS4_10UnderscoreES10_S10_EEEEENS4_23SM90_TMA_LOAD_MULTICASTENS4_14ComposedLayoutINS4_7SwizzleILi2ELi4ELi3EEENS4_18smem_ptr_flag_bitsILi16EEENSV_INS5_IJNSA_ILi8EEESI_EEENS5_IJSI_SB_EEEEEEEvNS4_8identityENS4_13SM90_TMA_LOADES1D_vS1E_EENS_8epilogue10collective6detail29Sm90TmaWarpSpecializedAdapterINS1I_15DefaultEpilogueISK_SL_SL_NS1H_6thread17LinearCombinationISK_Li1EffLNS1M_9ScaleType4KindE0ELNS_15FloatRoundStyleE2ESK_EENS1_15EpilogueDefaultEEEEEvvEEEEvNT_6ParamsE)
        .other          _ZN7cutlass13device_kernelINS_4gemm6kernel13GemmUniversalIN4cute5tupleIJiiiiEEENS1_10collective13CollectiveMmaINS1_34MainloopSm90TmaGmmaWarpSpecializedILi5ENS5_IJNS4_1CILi1EEENSA_ILi2EEESB_EEENS1_35KernelTmaWarpSpecializedCooperativeEEENS5_IJNSA_ILi256EEENSA_ILi128EEENSA_ILi32EEEEEENS_6half_tENS5_IJlSB_lEEESK_SL_NS4_8TiledMMAINS4_8MMA_AtomIJNS4_4SM904GMMA26MMA_64x128x16_F32F16F16_SSILNSP_5MajorE0ELSR_0ELNSP_7ScaleInE1ELSS_1EEEEEENS4_6LayoutINS5_IJSC_SB_SB_EEENS5_IJSB_NSA_ILi0EEESX_EEEEENS5_IJNS4_10UnderscoreES10_S10_EEEEENS4_23SM90_TMA_LOAD_MULTICASTENS4_14ComposedLayoutINS4_7SwizzleILi2ELi4ELi3EEENS4_18smem_ptr_flag_bitsILi16EEENSV_INS5_IJNSA_ILi8EEESI_EEENS5_IJSI_SB_EEEEEEEvNS4_8identityENS4_13SM90_TMA_LOADES1D_vS1E_EENS_8epilogue10collective6detail29Sm90TmaWarpSpecializedAdapterINS1I_15DefaultEpilogueISK_SL_SL_NS1H_6thread17LinearCombinationISK_Li1EffLNS1M_9ScaleType4KindE0ELNS_15FloatRoundStyleE2ESK_EENS1_15EpilogueDefaultEEEEEvvEEEEvNT_6ParamsE,@"STO_CUDA_ENTRY STV_DEFAULT"
_ZN7cutlass13device_kernelINS_4gemm6kernel13GemmUniversalIN4cute5tupleIJiiiiEEENS1_10collective13CollectiveMmaINS1_34MainloopSm90TmaGmmaWarpSpecializedILi5ENS5_IJNS4_1CILi1EEENSA_ILi2EEESB_EEENS1_35KernelTmaWarpSpecializedCooperativeEEENS5_IJNSA_ILi256EEENSA_ILi128EEENSA_ILi32EEEEEENS_6half_tENS5_IJlSB_lEEESK_SL_NS4_8TiledMMAINS4_8MMA_AtomIJNS4_4SM904GMMA26MMA_64x128x16_F32F16F16_SSILNSP_5MajorE0ELSR_0ELNSP_7ScaleInE1ELSS_1EEEEEENS4_6LayoutINS5_IJSC_SB_SB_EEENS5_IJSB_NSA_ILi0EEESX_EEEEENS5_IJNS4_10UnderscoreES10_S10_EEEEENS4_23SM90_TMA_LOAD_MULTICASTENS4_14ComposedLayoutINS4_7SwizzleILi2ELi4ELi3EEENS4_18smem_ptr_flag_bitsILi16EEENSV_INS5_IJNSA_ILi8EEESI_EEENS5_IJSI_SB_EEEEEEEvNS4_8identityENS4_13SM90_TMA_LOADES1D_vS1E_EENS_8epilogue10collective6detail29Sm90TmaWarpSpecializedAdapterINS1I_15DefaultEpilogueISK_SL_SL_NS1H_6thread17LinearCombinationISK_Li1EffLNS1M_9ScaleType4KindE0ELNS_15FloatRoundStyleE2ESK_EENS1_15EpilogueDefaultEEEEEvvEEEEvNT_6ParamsE:
[----:B------:R-:W0:Y:S01]  /*0000*/  LDC R1, c[0x0][0x28] ;  /* 0x00000a00ff017b82 */ /* 0x000e220000000800 */
[----:B------:R-:W1:Y:S01]  /*0010*/  S2R R18, SR_TID.X ;  /* 0x0000000000127919 */ /* 0x000e620000002100 */
[----:B------:R-:W-:Y:S01]  /*0020*/  ELECT P0, URZ, PT ;  /* 0x00000000003f782f */ /* 0x000fe20003800000 */
[----:B------:R-:W-:Y:S01]  /*0030*/  BSSY B0, `(.L_x_0) ;  /* 0x000000f000007945 */ /* 0x000fe20003800000 */
[--C-:B-1----:R-:W-:Y:S02]  /*0040*/  SHF.R.U32.HI R0, RZ, 0x5, R18.reuse ;  /* 0x00000005ff007819 */ /* 0x102fe40000011612 */
[----:B------:R-:W-:-:S03]  /*0050*/  SHF.R.U32.HI R3, RZ, 0x7, R18 ;  /* 0x00000007ff037819 */ /* 0x000fc60000011612 */
[----:B------:R-:W1:Y:S04]  /*0060*/  SHFL.IDX PT, R2, R0, RZ, 0x1f ;  /* 0x00001fff00027589 */ /* 0x000e6800000e0000 */
[----:B------:R2:W3:Y:S01]  /*0070*/  SHFL.IDX PT, R5, R3, RZ, 0x1f ;  /* 0x00001fff03057589 */ /* 0x0004e200000e0000 */
[----:B-1----:R-:W-:-:S13]  /*0080*/  ISETP.NE.OR P0, PT, R2, RZ, !P0 ;  /* 0x000000ff0200720c */ /* 0x002fda0004705670 */
[----:B0-23--:R-:W-:Y:S05]  /*0090*/  @P0 BRA `(.L_x_1) ;  /* 0x0000000000200947 */ /* 0x00dfea0003800000 */
[----:B------:R-:W-:Y:S02]  /*00a0*/  ULDC.64 UR4, c[0x0][0x198] ;  /* 0x0000660000047ab9 */ /* 0x000fe40000000a00 */
[----:B------:R-:W-:Y:S02]  /*00b0*/  UIADD3 UR6, UP0, UR4, 0xf0, URZ ;  /* 0x000000f004067890 */ /* 0x000fe4000ff1e03f */
[----:B------:R-:W-:Y:S02]  /*00c0*/  UIADD3 UR4, UP1, UR4, 0x1f0, URZ ;  /* 0x000001f004047890 */ /* 0x000fe4000ff3e03f */
[----:B------:R-:W-:Y:S02]  /*00d0*/  UIADD3.X UR7, URZ, UR5, URZ, UP0, !UPT ;  /* 0x000000053f077290 */ /* 0x000fe400087fe43f */
[----:B------:R-:W-:-:S07]  /*00e0*/  UIADD3.X UR5, URZ, UR5, URZ, UP1, !UPT ;  /* 0x000000053f057290 */ /* 0x000fce0008ffe43f */
[----:B------:R0:W-:Y:S02]  /*00f0*/  UTMACCTL.PF [UR6] ;  /* 0x00000000060079b9 */ /* 0x0001e40008040000 */
[----:B------:R0:W-:Y:S02]  /*0100*/  UTMACCTL.PF [UR4] ;  /* 0x00000000040079b9 */ /* 0x0001e40008040000 */
[----:B0-----:R-:W-:Y:S01]  /*0110*/  NOP ;  /* 0x0000000000007918 */ /* 0x001fe20000000000 */
.L_x_1:
[----:B------:R-:W-:Y:S05]  /*0120*/  BSYNC B0 ;  /* 0x0000000000007941 */ /* 0x000fea0003800000 */
.L_x_0:
[----:B------:R-:W0:Y:S02]  /*0130*/  SHFL.IDX PT, R3, R0, RZ, 0x1f ;  /* 0x00001fff00037589 */ /* 0x000e2400000e0000 */
[----:B0-----:R-:W-:-:S13]  /*0140*/  ISETP.NE.AND P0, PT, R3, RZ, PT ;  /* 0x000000ff0300720c */ /* 0x001fda0003f05270 */
[----:B------:R-:W-:Y:S05]  /*0150*/  @P0 BRA `(.L_x_2) ;  /* 0x0000000000600947 */ /* 0x000fea0003800000 */
[----:B------:R-:W0:Y:S01]  /*0160*/  S2UR UR8, SR_CgaCtaId ;  /* 0x00000000000879c3 */ /* 0x000e220000008800 */
[----:B------:R-:W-:Y:S01]  /*0170*/  UMOV UR4, 0x400 ;  /* 0x0000040000047882 */ /* 0x000fe20000000000 */
[----:B------:R-:W-:Y:S01]  /*0180*/  UMOV UR5, 0x1 ;  /* 0x0000000100057882 */ /* 0x000fe20000000000 */
[----:B------:R-:W-:Y:S01]  /*0190*/  UMOV UR6, 0x4 ;  /* 0x0000000400067882 */ /* 0x000fe20000000000 */
[----:B------:R-:W-:Y:S01]  /*01a0*/  ELECT P0, URZ, PT ;  /* 0x00000000003f782f */ /* 0x000fe20003800000 */
[----:B------:R-:W-:-:S04]  /*01b0*/  UIADD3 UR6, -UR6, 0x100000, URZ ;  /* 0x0010000006067890 */ /* 0x000fc8000fffe13f */
[----:B------:R-:W-:Y:S02]  /*01c0*/  USHF.L.U32 UR7, UR6, 0xb, URZ ;  /* 0x0000000b06077899 */ /* 0x000fe4000800063f */
[----:B------:R-:W-:Y:S02]  /*01d0*/  USHF.L.U32 UR6, UR6, 0x1, URZ ;  /* 0x0000000106067899 */ /* 0x000fe4000800063f */
[----:B0-----:R-:W-:Y:S02]  /*01e0*/  ULEA UR8, UR8, UR4, 0x18 ;  /* 0x0000000408087291 */ /* 0x001fe4000f8ec03f */
[----:B------:R-:W-:-:S04]  /*01f0*/  UIADD3 UR4, -UR5, 0x100000, URZ ;  /* 0x0010000005047890 */ /* 0x000fc8000fffe13f */
[----:B------:R-:W-:Y:S02]  /*0200*/  USHF.L.U32 UR5, UR4, 0xb, URZ ;  /* 0x0000000b04057899 */ /* 0x000fe4000800063f */
[----:B------:R-:W-:Y:S01]  /*0210*/  USHF.L.U32 UR4, UR4, 0x1, URZ ;  /* 0x0000000104047899 */ /* 0x000fe2000800063f */
[----:B------:R-:W0:Y:S11]  /*0220*/  FENCE.VIEW.ASYNC.S ;  /* 0x00000000000073c6 */ /* 0x000e360000000000 */
[----:B0-----:R0:W1:Y:S01]  /*0230*/  SYNCS.EXCH.64 URZ, [UR8], UR4 ;  /* 0x00000004083f75b2 */ /* 0x0010620008000100 */
[----:B------:R0:W2:Y:S01]  /*0240*/  SYNCS.EXCH.64 URZ, [UR8+0x28], UR6 ;  /* 0x00002806083f75b2 */ /* 0x0000a20008000100 */
[----:B------:R0:W3:Y:S01]  /*0250*/  SYNCS.EXCH.64 URZ, [UR8+0x8], UR4 ;  /* 0x00000804083f75b2 */ /* 0x0000e20008000100 */
[----:B------:R0:W4:Y:S01]  /*0260*/  SYNCS.EXCH.64 URZ, [UR8+0x30], UR6 ;  /* 0x00003006083f75b2 */ /* 0x0001220008000100 */
[----:B------:R0:W0:Y:S01]  /*0270*/  SYNCS.EXCH.64 URZ, [UR8+0x10], UR4 ;  /* 0x00001004083f75b2 */ /* 0x0000220008000100 */
[----:B------:R0:W0:Y:S01]  /*0280*/  SYNCS.EXCH.64 URZ, [UR8+0x38], UR6 ;  /* 0x00003806083f75b2 */ /* 0x0000220008000100 */
[----:B------:R0:W0:Y:S01]  /*0290*/  SYNCS.EXCH.64 URZ, [UR8+0x18], UR4 ;  /* 0x00001804083f75b2 */ /* 0x0000220008000100 */
[----:B------:R0:W0:Y:S01]  /*02a0*/  SYNCS.EXCH.64 URZ, [UR8+0x40], UR6 ;  /* 0x00004006083f75b2 */ /* 0x0000220008000100 */
[----:B------:R0:W0:Y:S01]  /*02b0*/  SYNCS.EXCH.64 URZ, [UR8+0x20], UR4 ;  /* 0x00002004083f75b2 */ /* 0x0000220008000100 */
[----:B------:R0:W0:Y:S01]  /*02c0*/  SYNCS.EXCH.64 URZ, [UR8+0x48], UR6 ;  /* 0x00004806083f75b2 */ /* 0x0000220008000100 */
[----:B------:R-:W-:Y:S01]  /*02d0*/  NOP ;  /* 0x0000000000007918 */ /* 0x000fe20000000000 */
.L_x_2:
[----:B------:R-:W5:Y:S01]  /*02e0*/  SHFL.IDX PT, R0, R0, RZ, 0x1f ;  /* 0x00001fff00007589 */ /* 0x000f6200000e0000 */
[----:B------:R-:W-:Y:S01]  /*02f0*/  SHF.R.S32.HI R7, RZ, 0x1f, R18 ;  /* 0x0000001fff077819 */ /* 0x000fe20000011412 */
[----:B0-----:R-:W0:Y:S01]  /*0300*/  S2UR UR8, SR_CTAID.X ;  /* 0x00000000000879c3 */ /* 0x001e220000002500 */
[----:B------:R-:W-:Y:S01]  /*0310*/  ELECT P0, URZ, PT ;  /* 0x00000000003f782f */ /* 0x000fe20003800000 */
[----:B------:R-:W1:Y:S01]  /*0320*/  S2R R4, SR_CTAID.Y ;  /* 0x0000000000047919 */ /* 0x000e620000002600 */
[----:B------:R-:W-:Y:S01]  /*0330*/  LEA.HI R7, R7, R18, RZ, 0x7 ;  /* 0x0000001207077211 */ /* 0x000fe200078f38ff */
[----:B------:R-:W-:Y:S01]  /*0340*/  ULDC UR4, c[0x0][0x154] ;  /* 0x0000550000047ab9 */ /* 0x000fe20000000800 */
[----:B------:R-:W-:Y:S01]  /*0350*/  SHF.R.S32.HI R8, RZ, 0x1f, R3 ;  /* 0x0000001fff087819 */ /* 0x000fe20000011403 */
[----:B------:R-:W-:Y:S01]  /*0360*/  NOP ;  /* 0x0000000000007918 */ /* 0x000fe20000000000 */
[----:B------:R-:W-:Y:S01]  /*0370*/  LOP3.LUT R7, R7, 0xffffff80, RZ, 0xc0, !PT ;  /* 0xffffff8007077812 */ /* 0x000fe200078ec0ff */
[----:B------:R-:W2:Y:S01]  /*0380*/  LDC R12, c[0x0][0x140] ;  /* 0x00005000ff0c7b82 */ /* 0x000ea20000000800 */
[----:B------:R-:W-:Y:S01]  /*0390*/  LEA.HI R8, R8, R3, RZ, 0x2 ;  /* 0x0000000308087211 */ /* 0x000fe200078f10ff */
[----:B------:R-:W-:-:S02]  /*03a0*/  NOP ;  /* 0x0000000000007918 */ /* 0x000fc40000000000 */
[----:B------:R-:W-:Y:S01]  /*03b0*/  IMAD.IADD R6, R18, 0x1, -R7 ;  /* 0x0000000112067824 */ /* 0x000fe200078e0a07 */
[----:B------:R-:W-:-:S03]  /*03c0*/  LOP3.LUT R8, R8, 0x3ffffffc, RZ, 0xc0, !PT ;  /* 0x3ffffffc08087812 */ /* 0x000fc600078ec0ff */
[----:B------:R-:W3:Y:S01]  /*03d0*/  LDC R10, c[0x0][0x144] ;  /* 0x00005100ff0a7b82 */ /* 0x000ee20000000800 */
[----:B------:R-:W-:Y:S02]  /*03e0*/  SHF.R.S32.HI R7, RZ, 0x1f, R6 ;  /* 0x0000001fff077819 */ /* 0x000fe40000011406 */
[----:B------:R-:W-:Y:S02]  /*03f0*/  LOP3.LUT P2, RZ, R6, 0x7, RZ, 0xc0, !PT ;  /* 0x0000000706ff7812 */ /* 0x000fe4000784c0ff */
[----:B------:R-:W-:Y:S02]  /*0400*/  LEA.HI R7, R7, R6, RZ, 0x3 ;  /* 0x0000000607077211 */ /* 0x000fe400078f18ff */
[----:B-----5:R-:W-:Y:S02]  /*0410*/  ISETP.NE.OR P0, PT, R0, RZ, !P0 ;  /* 0x000000ff0000720c */ /* 0x020fe40004705670 */
[--C-:B------:R-:W-:Y:S02]  /*0420*/  SHF.R.S32.HI R0, RZ, 0x3, R7.reuse ;  /* 0x00000003ff007819 */ /* 0x100fe40000011407 */
[----:B------:R-:W-:-:S02]  /*0430*/  SHF.R.S32.HI R7, RZ, 0x1f, R7 ;  /* 0x0000001fff077819 */ /* 0x000fc40000011407 */
[----:B------:R-:W-:Y:S02]  /*0440*/  IADD3 R6, R5, -0x1, RZ ;  /* 0xffffffff05067810 */ /* 0x000fe40007ffe0ff */
[----:B------:R-:W-:Y:S02]  /*0450*/  LEA.HI R7, R7, R0, RZ, 0x2 ;  /* 0x0000000007077211 */ /* 0x000fe400078f10ff */
[----:B--2---:R-:W-:Y:S02]  /*0460*/  ISETP.EQ.U32.AND P3, PT, R12, 0x1, PT ;  /* 0x000000010c00780c */ /* 0x004fe40003f62070 */
[----:B-1----:R-:W-:Y:S01]  /*0470*/  I2FP.F32.U32 R9, R4 ;  /* 0x0000000400097245 */ /* 0x002fe20000201000 */
[----:B------:R-:W-:Y:S01]  /*0480*/  VOTEU.ALL UP0, P0 ;  /* 0x00000000003f7886 */ /* 0x000fe20000000000 */
[----:B------:R-:W-:Y:S01]  /*0490*/  LOP3.LUT R7, R7, 0xfffffffc, RZ, 0xc0, !PT ;  /* 0xfffffffc07077812 */ /* 0x000fe200078ec0ff */
[----:B------:R-:W-:Y:S01]  /*04a0*/  VOTEU.ALL UP1, P0 ;  /* 0x00000000003f7886 */ /* 0x000fe20000020000 */
[----:B------:R-:W-:Y:S01]  /*04b0*/  ISETP.GE.U32.AND P5, PT, R6, 0x2, PT ;  /* 0x000000020600780c */ /* 0x000fe20003fa6070 */
[----:B------:R-:W-:Y:S01]  /*04c0*/  FMUL R11, R9, UR4 ;  /* 0x00000004090b7c20 */ /* 0x000fe20008400000 */
[----:B------:R-:W-:Y:S01]  /*04d0*/  IMAD.IADD R9, R3, 0x1, -R8 ;  /* 0x0000000103097824 */ /* 0x000fe200078e0a08 */
[----:B0-----:R-:W-:Y:S01]  /*04e0*/  I2FP.F32.U32 R8, UR8 ;  /* 0x0000000800087c45 */ /* 0x001fe20008201000 */
[----:B------:R-:W-:Y:S01]  /*04f0*/  IMAD.IADD R0, R0, 0x1, -R7 ;  /* 0x0000000100007824 */ /* 0x000fe200078e0a07 */
[----:B------:R-:W0:Y:S01]  /*0500*/  @!UP0 S2UR UR7, SR_CgaCtaId ;  /* 0x00000000000789c3 */ /* 0x000e220000008800 */
[----:B------:R-:W-:Y:S01]  /*0510*/  ULDC UR4, c[0x0][0x150] ;  /* 0x0000540000047ab9 */ /* 0x000fe20000000800 */
[----:B------:R-:W1:Y:S01]  /*0520*/  F2I.U32.TRUNC.NTZ R11, R11 ;  /* 0x0000000b000b7305 */ /* 0x000e62000020f000 */
[----:B------:R-:W-:Y:S01]  /*0530*/  FMUL R8, R8, UR4 ;  /* 0x0000000408087c20 */ /* 0x000fe20008400000 */
[----:B------:R-:W-:Y:S01]  /*0540*/  SHF.R.S32.HI R3, RZ, 0x1f, R2 ;  /* 0x0000001fff037819 */ /* 0x000fe20000011402 */
[----:B------:R-:W-:Y:S01]  /*0550*/  IMAD R9, R9, 0x4, R0 ;  /* 0x0000000409097824 */ /* 0x000fe200078e0200 */
[----:B------:R-:W-:Y:S01]  /*0560*/  UMOV UR4, 0x20 ;  /* 0x0000002000047882 */ /* 0x000fe20000000000 */
[----:B------:R-:W-:Y:S01]  /*0570*/  @!UP0 UMOV UR6, 0x400 ;  /* 0x0000040000068882 */ /* 0x000fe20000000000 */
[----:B------:R-:W2:Y:S01]  /*0580*/  LDC R7, c[0x0][0x148] ;  /* 0x00005200ff077b82 */ /* 0x000ea20000000800 */
[----:B------:R-:W-:Y:S01]  /*0590*/  LEA.HI R3, R3, R2, RZ, 0x2 ;  /* 0x0000000203037211 */ /* 0x000fe200078f10ff */
[----:B------:R-:W5:Y:S01]  /*05a0*/  F2I.U32.TRUNC.NTZ R8, R8 ;  /* 0x0000000800087305 */ /* 0x000f62000020f000 */
[----:B------:R-:W-:Y:S01]  /*05b0*/  IMAD.SHL.U32 R22, R9, 0x4, RZ ;  /* 0x0000000409167824 */ /* 0x000fe200078e00ff */
[----:B------:R-:W-:-:S04]  /*05c0*/  @!UP0 UIADD3 UR4, -UR4, 0x100000, URZ ;  /* 0x0010000004048890 */ /* 0x000fc8000fffe13f */
[----:B------:R-:W-:Y:S02]  /*05d0*/  @!UP0 USHF.L.U32 UR5, UR4, 0xb, URZ ;  /* 0x0000000b04058899 */ /* 0x000fe4000800063f */
[----:B------:R-:W-:Y:S01]  /*05e0*/  @!UP0 USHF.L.U32 UR4, UR4, 0x1, URZ ;  /* 0x0000000104048899 */ /* 0x000fe2000800063f */
[----:B------:R-:W-:Y:S02]  /*05f0*/  LOP3.LUT R3, R3, 0xfffffffc, RZ, 0xc0, !PT ;  /* 0xfffffffc03037812 */ /* 0x000fe400078ec0ff */
[----:B------:R-:W-:Y:S01]  /*0600*/  LOP3.LUT R22, R9, 0xc, R22, 0x78, !PT ;  /* 0x0000000c09167812 */ /* 0x000fe200078e7816 */
[----:B-1----:R-:W-:Y:S02]  /*0610*/  IMAD.MOV R21, RZ, RZ, -R11 ;  /* 0x000000ffff157224 */ /* 0x002fe400078e0a0b */
[----:B------:R-:W-:Y:S01]  /*0620*/  IMAD.IADD R0, R2, 0x1, -R3 ;  /* 0x0000000102007824 */ /* 0x000fe200078e0a03 */
[----:B0-----:R-:W-:Y:S01]  /*0630*/  @!UP0 ULEA UR6, UR7, UR6, 0x18 ;  /* 0x0000000607068291 */ /* 0x001fe2000f8ec03f */
[----:B-----5:R-:W-:-:S03]  /*0640*/  IMAD.MOV R3, RZ, RZ, -R8 ;  /* 0x000000ffff037224 */ /* 0x020fc600078e0a08 */
[----:B------:R-:W-:Y:S01]  /*0650*/  ISETP.NE.AND P1, PT, R0, 0x3, PT ;  /* 0x000000030000780c */ /* 0x000fe20003f25270 */
[----:B------:R-:W-:Y:S01]  /*0660*/  VOTEU.ALL UP0, P0 ;  /* 0x00000000003f7886 */ /* 0x000fe20000000000 */
[----:B------:R-:W-:Y:S01]  /*0670*/  ISETP.LT.U32.AND P0, PT, R22, 0x2, !P2 ;  /* 0x000000021600780c */ /* 0x000fe20005701070 */
[----:B---3--:R-:W-:Y:S01]  /*0680*/  IMAD R3, R10, R3, UR8 ;  /* 0x000000080a037e24 */ /* 0x008fe2000f8e0203 */
[----:B------:R-:W-:Y:S01]  /*0690*/  ISETP.EQ.OR P1, PT, R0, RZ, !P1 ;  /* 0x000000ff0000720c */ /* 0x000fe20004f22670 */
[----:B--2---:R-:W-:Y:S01]  /*06a0*/  IMAD R9, R7, R21, R4 ;  /* 0x0000001507097224 */ /* 0x004fe200078e0204 */
[C---:B------:R-:W-:Y:S02]  /*06b0*/  ISETP.NE.AND P2, PT, R5.reuse, RZ, PT ;  /* 0x000000ff0500720c */ /* 0x040fe40003f45270 */
[----:B------:R-:W-:Y:S01]  /*06c0*/  ISETP.EQ.AND P1, PT, R5, RZ, P1 ;  /* 0x000000ff0500720c */ /* 0x000fe20000f22270 */
[----:B------:R-:W0:Y:S02]  /*06d0*/  FENCE.VIEW.ASYNC.S ;  /* 0x00000000000073c6 */ /* 0x000e240000000000 */
[----:B0-----:R0:W1:Y:S01]  /*06e0*/  @!UP0 SYNCS.EXCH.64 URZ, [UR6+0x60], UR4 ;  /* 0x00006004063f85b2 */ /* 0x0010620008000100 */
[----:B------:R-:W-:-:S02]  /*06f0*/  ISETP.NE.AND P4, PT, R9, R22, PT ;  /* 0x000000160900720c */ /* 0x000fc40003f85270 */
[----:B------:R-:W-:Y:S02]  /*0700*/  SEL R19, RZ, 0x1, !P1 ;  /* 0x00000001ff137807 */ /* 0x000fe40004800000 */
[----:B------:R-:W-:Y:S02]  /*0710*/  ISETP.EQ.OR P4, PT, R3, RZ, !P4 ;  /* 0x000000ff0300720c */ /* 0x000fe40006782670 */
[----:B------:R-:W-:Y:S02]  /*0720*/  SEL R19, R19, 0x2, P5 ;  /* 0x0000000213137807 */ /* 0x000fe40002800000 */
[----:B------:R-:W-:-:S04]  /*0730*/  PLOP3.LUT P0, PT, P0, P4, PT, 0x80, 0x0 ;  /* 0x000000000000781c */ /* 0x000fc80000709070 */
[----:B------:R-:W-:Y:S01]  /*0740*/  P2R R156, PR, RZ, 0x1 ;  /* 0x00000001ff9c7803 */ /* 0x000fe20000000000 */
[----:B------:R0:W2:Y:S01]  /*0750*/  @!UP1 SYNCS.EXCH.64 URZ, [UR6+0x68], UR4 ;  /* 0x00006804063f95b2 */ /* 0x0000a20008000100 */
[----:B------:R-:W-:Y:S01]  /*0760*/  NOP ;  /* 0x0000000000007918 */ /* 0x000fe20000000000 */
[----:B------:R-:W-:Y:S06]  /*0770*/  @!P3 BRA `(.L_x_3) ;  /* 0x000000000008b947 */ /* 0x000fec0003800000 */
[----:B-12-4-:R-:W-:Y:S01]  /*0780*/  UCGABAR_ARV ;  /* 0x00000000000079c7 */ /* 0x016fe20008000000 */
[----:B------:R-:W-:Y:S05]  /*0790*/  BRA `(.L_x_4) ;  /* 0x0000000000047947 */ /* 0x000fea0003800000 */
.L_x_3:
[----:B-12-4-:R-:W-:Y:S01]  /*07a0*/  NOP ;  /* 0x0000000000007918 */ /* 0x016fe20000000000 */
.L_x_4:
[----:B------:R-:W1:Y:S01]  /*07b0*/  LDC R2, c[0x0][0x65c] ;  /* 0x00019700ff027b82 */ /* 0x000e620000000800 */
[----:B------:R-:W-:Y:S02]  /*07c0*/  IMAD.U32 R8, RZ, RZ, UR8 ;  /* 0x00000008ff087e24 */ /* 0x000fe4000f8e00ff */
[----:B------:R-:W-:Y:S01]  /*07d0*/  IMAD.MOV.U32 R9, RZ, RZ, RZ ;  /* 0x000000ffff097224 */ /* 0x000fe200078e00ff */
[----:B-1----:R-:W-:-:S04]  /*07e0*/  ISETP.NE.AND P1, PT, R2, 0x1, PT ;  /* 0x000000010200780c */ /* 0x002fc80003f25270 */
[----:B------:R-:W-:-:S09]  /*07f0*/  P2R R5, PR, RZ, 0x2 ;  /* 0x00000002ff057803 */ /* 0x000fd20000000000 */
[----:B------:R-:W1:Y:S01]  /*0800*/  @P1 LDC R17, c[0x0][0x10] ;  /* 0x00000400ff111b82 */ /* 0x000e620000000800 */
[----:B------:R-:W-:Y:S02]  /*0810*/  @P1 IMAD.MOV.U32 R5, RZ, RZ, RZ ;  /* 0x000000ffff051224 */ /* 0x000fe400078e00ff */
[----:B------:R-:W-:-:S05]  /*0820*/  @P1 IMAD.MOV.U32 R13, RZ, RZ, RZ ;  /* 0x000000ffff0d1224 */ /* 0x000fca00078e00ff */
[----:B------:R-:W2:Y:S01]  /*0830*/  @!P1 LDC R11, c[0x0][0xc] ;  /* 0x00000300ff0b9b82 */ /* 0x000ea20000000800 */
[----:B-1----:R-:W-:-:S04]  /*0840*/  @P1 IMAD.WIDE.U32 R16, R17, UR8, R4 ;  /* 0x0000000811101c25 */ /* 0x002fc8000f8e0004 */
[----:B------:R-:W-:Y:S02]  /*0850*/  @P1 IMAD.IADD R17, R17, 0x1, R13 ;  /* 0x0000000111111824 */ /* 0x000fe400078e020d */
[----:B--2---:R-:W-:-:S04]  /*0860*/  @!P1 IMAD.WIDE.U32 R8, R4, R11, R8 ;  /* 0x0000000b04089225 */ /* 0x004fc800078e0008 */
[----:B------:R-:W-:Y:S02]  /*0870*/  @!P1 IMAD.MOV.U32 R16, RZ, RZ, R8 ;  /* 0x000000ffff109224 */ /* 0x000fe400078e0008 */
[----:B------:R-:W-:Y:S01]  /*0880*/  @!P1 IMAD.MOV.U32 R17, RZ, RZ, R9 ;  /* 0x000000ffff119224 */ /* 0x000fe200078e0009 */
[----:B------:R-:W-:Y:S06]  /*0890*/  @!P3 BRA `(.L_x_5) ;  /* 0x00000000000cb947 */ /* 0x000fec0003800000 */
[----:B------:R-:W-:Y:S01]  /*08a0*/  UCGABAR_WAIT ;  /* 0x0000000000007dc7 */ /* 0x000fe20008000000 */
[----:B------:R-:W-:Y:S01]  /*08b0*/  CCTL.IVALL ;  /* 0x00000000ff00798f */ /* 0x000fe20002000000 */
[----:B------:R-:W-:Y:S05]  /*08c0*/  BRA `(.L_x_6) ;  /* 0x0000000000047947 */ /* 0x000fea0003800000 */
.L_x_5:
[----:B------:R-:W-:Y:S06]  /*08d0*/  BAR.SYNC.DEFER_BLOCKING 0x0 ;  /* 0x0000000000007b1d */ /* 0x000fec0000010000 */
.L_x_6:
[----:B------:R-:W-:Y:S05]  /*08e0*/  @!P2 BRA `(.L_x_7) ;  /* 0x000000a000d0a947 */ /* 0x000fea0003800000 */
[----:B------:R-:W-:-:S13]  /*08f0*/  ISETP.GT.U32.AND P0, PT, R6, 0x1, PT ;  /* 0x000000010600780c */ /* 0x000fda0003f04070 */
[----:B0-----:R-:W-:Y:S05]  /*0900*/  @P0 EXIT ;  /* 0x000000000000094d */ /* 0x001fea0003800000 */
[----:B------:R-:W-:Y:S01]  /*0910*/  ULDC.64 UR4, c[0x0][0x650] ;  /* 0x0001940000047ab9 */ /* 0x000fe20000000a00 */
[----:B------:R-:W-:Y:S01]  /*0920*/  PRMT R0, RZ, 0x7610, R0 ;  /* 0x00007610ff007816 */ /* 0x000fe20000000000 */
[----:B------:R-:W-:Y:S01]  /*0930*/  IMAD.MOV.U32 R152, RZ, RZ, -0x1 ;  /* 0xffffffffff987424 */ /* 0x000fe200078e00ff */
[----:B------:R-:W-:Y:S01]  /*0940*/  ISETP.GE.U32.AND P0, PT, R16, UR4, PT ;  /* 0x0000000410007c0c */ /* 0x000fe2000bf06070 */
[----:B------:R-:W-:Y:S01]  /*0950*/  IMAD.MOV.U32 R23, RZ, RZ, -0x1 ;  /* 0xffffffffff177424 */ /* 0x000fe200078e00ff */
[----:B------:R-:W-:Y:S02]  /*0960*/  MOV R153, 0xffffffff ;  /* 0xffffffff00997802 */ /* 0x000fe40000000f00 */
[----:B------:R-:W-:-:S13]  /*0970*/  ISETP.GE.U32.AND.EX P0, PT, R17, UR5, PT, P0 ;  /* 0x0000000511007c0c */ /* 0x000fda000bf06100 */
[----:B------:R-:W-:Y:S05]  /*0980*/  @P0 BRA `(.L_x_8) ;  /* 0x00000004002c0947 */ /* 0x000fea0003800000 */
[----:B------:R-:W0:Y:S01]  /*0990*/  LDC.64 R24, c[0x0][0x628] ;  /* 0x00018a00ff187b82 */ /* 0x000e220000000a00 */
[----:B------:R-:W-:Y:S02]  /*09a0*/  IMAD.MOV.U32 R8, RZ, RZ, R16 ;  /* 0x000000ffff087224 */ /* 0x000fe400078e0010 */
[----:B------:R-:W-:-:S05]  /*09b0*/  IMAD.MOV.U32 R9, RZ, RZ, R17 ;  /* 0x000000ffff097224 */ /* 0x000fca00078e0011 */
[----:B------:R-:W1:Y:S08]  /*09c0*/  LDC R0, c[0x0][0x630] ;  /* 0x00018c00ff007b82 */ /* 0x000e700000000800 */
[----:B------:R-:W2:Y:S01]  /*09d0*/  LDC.64 R26, c[0x0][0x620] ;  /* 0x00018800ff1a7b82 */ /* 0x000ea20000000a00 */
[----:B0-----:R-:W-:-:S04]  /*09e0*/  ISETP.NE.U32.AND P0, PT, R24, RZ, PT ;  /* 0x000000ff1800720c */ /* 0x001fc80003f05070 */
[----:B------:R-:W-:-:S13]  /*09f0*/  ISETP.NE.AND.EX P0, PT, R25, RZ, PT, P0 ;  /* 0x000000ff1900720c */ /* 0x000fda0003f05300 */
[----:B-12---:R-:W-:Y:S05]  /*0a00*/  @!P0 BRA `(.L_x_9) ;  /* 0x0000000000288947 */ /* 0x006fea0003800000 */
[----:B------:R-:W0:Y:S02]  /*0a10*/  LDC R13, c[0x0][0x634] ;  /* 0x00018d00ff0d7b82 */ /* 0x000e240000000800 */
[----:B0-----:R-:W-:-:S05]  /*0a20*/  IADD3 R13, P0, R16, R13, RZ ;  /* 0x0000000d100d7210 */ /* 0x001fca0007f1e0ff */
[----:B------:R-:W-:-:S04]  /*0a30*/  IMAD.X R15, RZ, RZ, R17, P0 ;  /* 0x000000ffff0f7224 */ /* 0x000fc800000e0611 */
[----:B------:R-:W-:-:S04]  /*0a40*/  IMAD.WIDE.U32 R8, R15, R24, RZ ;  /* 0x000000180f087225 */ /* 0x000fc800078e00ff */
[----:B------:R-:W-:-:S04]  /*0a50*/  IMAD.WIDE.U32 R10, P0, R13, R25, R8 ;  /* 0x000000190d0a7225 */ /* 0x000fc80007800008 */
[----:B------:R-:W-:-:S04]  /*0a60*/  IMAD.WIDE.U32 R8, R13, R24, RZ ;  /* 0x000000180d087225 */ /* 0x000fc800078e00ff */
[----:B------:R-:W-:Y:S01]  /*0a70*/  IMAD.X R13, RZ, RZ, RZ, P0 ;  /* 0x000000ffff0d7224 */ /* 0x000fe200000e06ff */
[----:B------:R-:W-:Y:S01]  /*0a80*/  IADD3 RZ, P0, R9, R10, RZ ;  /* 0x0000000a09ff7210 */ /* 0x000fe20007f1e0ff */
[----:B------:R-:W-:-:S04]  /*0a90*/  IMAD.MOV.U32 R12, RZ, RZ, R11 ;  /* 0x000000ffff0c7224 */ /* 0x000fc800078e000b */
[----:B------:R-:W-:-:S08]  /*0aa0*/  IMAD.WIDE.U32.X R8, R15, R25, R12, P0 ;  /* 0x000000190f087225 */ /* 0x000fd000000e040c */
.L_x_9:
[----:B------:R-:W0:Y:S01]  /*0ab0*/  LDC.64 R24, c[0x0][0x640] ;  /* 0x00019000ff187b82 */ /* 0x000e220000000a00 */
[-CC-:B------:R-:W-:Y:S01]  /*0ac0*/  SHF.R.U64 R28, R8, R0.reuse, R9.reuse ;  /* 0x00000000081c7219 */ /* 0x180fe20000001209 */
[----:B------:R-:W-:Y:S01]  /*0ad0*/  IMAD R30, R7, R21, R4 ;  /* 0x00000015071e7224 */ /* 0x000fe200078e0204 */
[----:B------:R-:W-:Y:S01]  /*0ae0*/  SHF.R.U32.HI R0, RZ, R0, R9 ;  /* 0x00000000ff007219 */ /* 0x000fe20000011609 */
[----:B------:R-:W-:Y:S01]  /*0af0*/  IMAD.MOV.U32 R21, RZ, RZ, 0x1 ;  /* 0x00000001ff157424 */ /* 0x000fe200078e00ff */
[----:B------:R-:W-:-:S03]  /*0b00*/  IADD3 R5, P0, RZ, -R28, RZ ;  /* 0x8000001cff057210 */ /* 0x000fc60007f1e0ff */
[----:B------:R-:W1:Y:S02]  /*0b10*/  LDC R6, c[0x0][0x618] ;  /* 0x00018600ff067b82 */ /* 0x000e640000000800 */
[----:B------:R-:W-:-:S04]  /*0b20*/  IMAD.X R9, RZ, RZ, ~R0, P0 ;  /* 0x000000ffff097224 */ /* 0x000fc800000e0e00 */
[-C--:B------:R-:W-:Y:S02]  /*0b30*/  IMAD R0, R9, R26.reuse, RZ ;  /* 0x0000001a09007224 */ /* 0x080fe400078e02ff */
[----:B------:R-:W2:Y:S01]  /*0b40*/  LDC R11, c[0x0][0x608] ;  /* 0x00018200ff0b7b82 */ /* 0x000ea20000000800 */
[----:B------:R-:W-:-:S04]  /*0b50*/  IMAD.WIDE.U32 R8, R5, R26, R16 ;  /* 0x0000001a05087225 */ /* 0x000fc800078e0010 */
[----:B------:R-:W-:-:S03]  /*0b60*/  IMAD R5, R5, R27, R0 ;  /* 0x0000001b05057224 */ /* 0x000fc600078e0200 */
[----:B------:R-:W3:Y:S01]  /*0b70*/  LDC R12, c[0x0][0x658] ;  /* 0x00019600ff0c7b82 */ /* 0x000ee20000000800 */
[----:B0-----:R-:W-:Y:S01]  /*0b80*/  ISETP.NE.U32.AND P0, PT, R24, RZ, PT ;  /* 0x000000ff1800720c */ /* 0x001fe20003f05070 */
[----:B------:R-:W-:Y:S01]  /*0b90*/  IMAD.IADD R5, R9, 0x1, R5 ;  /* 0x0000000109057824 */ /* 0x000fe200078e0205 */
[----:B------:R-:W-:Y:S02]  /*0ba0*/  MOV R9, 0xffffffff ;  /* 0xffffffff00097802 */ /* 0x000fe40000000f00 */
[----:B------:R-:W-:-:S03]  /*0bb0*/  ISETP.NE.AND.EX P0, PT, R25, RZ, PT, P0 ;  /* 0x000000ff1900720c */ /* 0x000fc60003f05300 */
[----:B------:R-:W0:Y:S01]  /*0bc0*/  LDC R15, c[0x0][0x600] ;  /* 0x00018000ff0f7b82 */ /* 0x000e220000000800 */
[-CC-:B-1----:R-:W-:Y:S02]  /*0bd0*/  SHF.R.U64 R13, R8, R6.reuse, R5.reuse ;  /* 0x00000006080d7219 */ /* 0x182fe40000001205 */
[----:B------:R-:W-:-:S05]  /*0be0*/  SHF.R.U32.HI R0, RZ, R6, R5 ;  /* 0x00000006ff007219 */ /* 0x000fca0000011605 */
[----:B------:R-:W1:Y:S01]  /*0bf0*/  LDC R14, c[0x0][0x648] ;  /* 0x00019200ff0e7b82 */ /* 0x000e620000000800 */
[-CC-:B--2---:R-:W-:Y:S02]  /*0c00*/  SHF.R.U64 R27, R13, R11.reuse, R0.reuse ;  /* 0x0000000b0d1b7219 */ /* 0x184fe40000001200 */
[----:B------:R-:W-:-:S05]  /*0c10*/  SHF.R.U32.HI R5, RZ, R11, R0 ;  /* 0x0000000bff057219 */ /* 0x000fca0000011600 */
[----:B------:R-:W2:Y:S01]  /*0c20*/  LDC R20, c[0x0][0x638] ;  /* 0x00018e00ff147b82 */ /* 0x000ea20000000800 */
[-CC-:B---3--:R-:W-:Y:S02]  /*0c30*/  SHF.R.U64 R26, R27, R12.reuse, R5.reuse ;  /* 0x0000000c1b1a7219 */ /* 0x188fe40000001205 */
[-C--:B------:R-:W-:Y:S02]  /*0c40*/  SHF.L.U32 R0, R9, R12.reuse, RZ ;  /* 0x0000000c09007219 */ /* 0x080fe400000006ff */
[----:B------:R-:W-:Y:S01]  /*0c50*/  SHF.R.U32.HI R5, RZ, R12, R5 ;  /* 0x0000000cff057219 */ /* 0x000fe20000011605 */
[----:B------:R-:W-:Y:S01]  /*0c60*/  IMAD.MOV.U32 R4, RZ, RZ, R26 ;  /* 0x000000ffff047224 */ /* 0x000fe200078e001a */
[----:B------:R-:W-:Y:S01]  /*0c70*/  LOP3.LUT R10, RZ, R0, RZ, 0x33, !PT ;  /* 0x00000000ff0a7212 */ /* 0x000fe200078e33ff */
[----:B------:R-:W3:Y:S01]  /*0c80*/  LDC R23, c[0x0][0x610] ;  /* 0x00018400ff177b82 */ /* 0x000ee20000000800 */
[----:B------:R-:W-:Y:S05]  /*0c90*/  @!P0 BRA `(.L_x_10) ;  /* 0x0000000000288947 */ /* 0x000fea0003800000 */
[----:B------:R-:W4:Y:S02]  /*0ca0*/  LDC R9, c[0x0][0x64c] ;  /* 0x00019300ff097b82 */ /* 0x000f240000000800 */
[----:B----4-:R-:W-:-:S05]  /*0cb0*/  IADD3 R9, P0, R26, R9, RZ ;  /* 0x000000091a097210 */ /* 0x010fca0007f1e0ff */
        /* <DEDUP_REMOVED lines=8> */
.L_x_10:
[----:B-1----:R-:W-:Y:S01]  /*0d40*/  SHF.R.U64 R4, R4, R14, R5 ;  /* 0x0000000e04047219 */ /* 0x002fe20000001205 */
[----:B0-----:R-:W-:Y:S01]  /*0d50*/  VIADD R6, R15, 0xffffffff ;  /* 0xffffffff0f067836 */ /* 0x001fe20000000000 */
[----:B------:R-:W-:Y:S02]  /*0d60*/  SHF.L.U32 R0, R21, R12, RZ ;  /* 0x0000000c15007219 */ /* 0x000fe400000006ff */
[----:B------:R-:W-:Y:S01]  /*0d70*/  LOP3.LUT R5, R27, R10, RZ, 0xc0, !PT ;  /* 0x0000000a1b057212 */ /* 0x000fe200078ec0ff */
[----:B------:R-:W-:Y:S01]  /*0d80*/  IMAD.MOV R7, RZ, RZ, -R4 ;  /* 0x000000ffff077224 */ /* 0x000fe200078e0a04 */
[----:B------:R-:W-:Y:S02]  /*0d90*/  SEL R3, R3, R30, !P1 ;  /* 0x0000001e03037207 */ /* 0x000fe40004800000 */
[----:B------:R-:W-:Y:S01]  /*0da0*/  LOP3.LUT R6, R13, R6, RZ, 0xc0, !PT ;  /* 0x000000060d067212 */ /* 0x000fe200078ec0ff */
[----:B------:R-:W-:Y:S02]  /*0db0*/  IMAD R4, R0, R4, R5 ;  /* 0x0000000400047224 */ /* 0x000fe400078e0205 */
[----:B--2---:R-:W-:-:S02]  /*0dc0*/  IMAD R0, R7, R20, R26 ;  /* 0x0000001407007224 */ /* 0x004fc400078e021a */
[----:B---3--:R-:W-:Y:S01]  /*0dd0*/  IMAD R3, R4, R23, R3 ;  /* 0x0000001704037224 */ /* 0x008fe200078e0203 */
[----:B------:R-:W-:Y:S01]  /*0de0*/  MOV R23, R28 ;  /* 0x0000001c00177202 */ /* 0x000fe20000000f00 */
[----:B------:R-:W-:Y:S02]  /*0df0*/  IMAD R152, R0, R15, R6 ;  /* 0x0000000f00987224 */ /* 0x000fe400078e0206 */
[----:B------:R-:W-:-:S03]  /*0e00*/  IMAD.MOV.U32 R4, RZ, RZ, 0x1 ;  /* 0x00000001ff047424 */ /* 0x000fc600078e00ff */
[----:B------:R-:W-:Y:S02]  /*0e10*/  SEL R153, R152, R3, !P1 ;  /* 0x0000000398997207 */ /* 0x000fe40004800000 */
[----:B------:R-:W-:Y:S02]  /*0e20*/  PRMT R0, R4, 0x7610, R0 ;  /* 0x0000761004007816 */ /* 0x000fe40000000000 */
[----:B------:R-:W-:-:S07]  /*0e30*/  SEL R152, R3, R152, !P1 ;  /* 0x0000009803987207 */ /* 0x000fce0004800000 */
.L_x_8:
[----:B------:R-:W-:-:S08]  /*0e40*/  NOP ;  /* 0x0000000000007918 */ /* 0x000fd00000000000 */
[----:B------:R-:W0:Y:S02]  /*0e50*/  USETMAXREG.TRY_ALLOC.CTAPOOL UP0, 0xe8 ;  /* 0x000000e8000079c8 */ /* 0x000e240008000600 */
[----:B0-----:R-:W-:-:S13]  /*0e60*/  PLOP3.LUT P0, PT, PT, PT, UP0, 0x80, 0x0 ;  /* 0x000000000000781c */ /* 0x001fda0003f0f008 */
[----:B------:R-:W-:Y:S05]  /*0e70*/  @!P0 BRA `(.L_x_8) ;  /* 0xfffffffc00f08947 */ /* 0x000fea000383ffff */
[----:B------:R-:W-:Y:S01]  /*0e80*/  ULDC.64 UR4, c[0x0][0x598] ;  /* 0x0001660000047ab9 */ /* 0x000fe20000000a00 */
[----:B------:R-:W-:Y:S01]  /*0e90*/  ULDC.64 UR36, c[0x0][0x208] ;  /* 0x0000820000247ab9 */ /* 0x000fe20000000a00 */
[----:B------:R-:W-:-:S04]  /*0ea0*/  ISETP.NE.U32.AND P0, PT, RZ, UR4, PT ;  /* 0x00000004ff007c0c */ /* 0x000fc8000bf05070 */
[----:B------:R-:W-:-:S13]  /*0eb0*/  ISETP.NE.AND.EX P0, PT, RZ, UR5, PT, P0 ;  /* 0x00000005ff007c0c */ /* 0x000fda000bf05300 */
[----:B------:R-:W-:Y:S05]  /*0ec0*/  @!P0 BRA `(.L_x_11) ;  /* 0x00000000001c8947 */ /* 0x000fea0003800000 */
[----:B------:R-:W0:Y:S02]  /*0ed0*/  LDC.64 R4, c[0x0][0x598] ;  /* 0x00016600ff047b82 */ /* 0x000e240000000a00 */
[----:B0-----:R-:W2:Y:S02]  /*0ee0*/  LDG.E.64 R4, desc[UR36][R4.64] ;  /* 0x0000002404047981 */ /* 0x001ea4000c1e1b00 */
[----:B--2---:R-:W-:-:S04]  /*0ef0*/  ISETP.NE.U32.AND P0, PT, R4, RZ, PT ;  /* 0x000000ff0400720c */ /* 0x004fc80003f05070 */
[----:B------:R-:W-:-:S13]  /*0f00*/  ISETP.NE.AND.EX P0, PT, R5, RZ, PT, P0 ;  /* 0x000000ff0500720c */ /* 0x000fda0003f05300 */
[----:B------:R-:W-:Y:S05]  /*0f10*/  @!P0 BRA `(.L_x_11) ;  /* 0x0000000000088947 */ /* 0x000fea0003800000 */
[----:B------:R0:W5:Y:S01]  /*0f20*/  LD.E R154, desc[UR36][R4.64] ;  /* 0x00000024049a7980 */ /* 0x000162000c101900 */
[----:B------:R-:W-:Y:S05]  /*0f30*/  BRA `(.L_x_12) ;  /* 0x0000000000247947 */ /* 0x000fea0003800000 */
.L_x_11:
[----:B------:R-:W-:Y:S02]  /*0f40*/  ULDC.64 UR4, c[0x0][0x588] ;  /* 0x0001620000047ab9 */ /* 0x000fe40000000a00 */
[----:B------:R-:W-:-:S04]  /*0f50*/  ISETP.NE.U32.AND P0, PT, RZ, UR4, PT ;  /* 0x00000004ff007c0c */ /* 0x000fc8000bf05070 */
[----:B------:R-:W-:-:S13]  /*0f60*/  ISETP.NE.AND.EX P0, PT, RZ, UR5, PT, P0 ;  /* 0x00000005ff007c0c */ /* 0x000fda000bf05300 */
[----:B------:R-:W-:Y:S05]  /*0f70*/  @!P0 BRA `(.L_x_13) ;  /* 0x00000000000c8947 */ /* 0x000fea0003800000 */
[----:B------:R-:W0:Y:S02]  /*0f80*/  LDC.64 R154, c[0x0][0x588] ;  /* 0x00016200ff9a7b82 */ /* 0x000e240000000a00 */
[----:B0-----:R1:W5:Y:S01]  /*0f90*/  LDG.E R154, desc[UR36][R154.64] ;  /* 0x000000249a9a7981 */ /* 0x001362000c1e1900 */
[----:B------:R-:W-:Y:S05]  /*0fa0*/  BRA `(.L_x_12) ;  /* 0x0000000000087947 */ /* 0x000fea0003800000 */
.L_x_13:
[----:B------:R-:W-:Y:S02]  /*0fb0*/  ULDC UR4, c[0x0][0x580] ;  /* 0x0001600000047ab9 */ /* 0x000fe40000000800 */
[----:B------:R-:W-:-:S07]  /*0fc0*/  IMAD.U32 R154, RZ, RZ, UR4 ;  /* 0x00000004ff9a7e24 */ /* 0x000fce000f8e00ff */
.L_x_12:
[----:B------:R-:W-:Y:S02]  /*0fd0*/  ULDC.64 UR4, c[0x0][0x5a0] ;  /* 0x0001680000047ab9 */ /* 0x000fe40000000a00 */
[----:B------:R-:W-:-:S04]  /*0fe0*/  ISETP.NE.U32.AND P0, PT, RZ, UR4, PT ;  /* 0x00000004ff007c0c */ /* 0x000fc8000bf05070 */
[----:B------:R-:W-:-:S13]  /*0ff0*/  ISETP.NE.AND.EX P0, PT, RZ, UR5, PT, P0 ;  /* 0x00000005ff007c0c */ /* 0x000fda000bf05300 */
[----:B------:R-:W-:Y:S05]  /*1000*/  @!P0 BRA `(.L_x_14) ;  /* 0x00000000001c8947 */ /* 0x000fea0003800000 */
[----:B0-----:R-:W0:Y:S02]  /*1010*/  LDC.64 R4, c[0x0][0x5a0] ;  /* 0x00016800ff047b82 */ /* 0x001e240000000a00 */
[----:B0-----:R-:W2:Y:S02]  /*1020*/  LDG.E.64 R4, desc[UR36][R4.64] ;  /* 0x0000002404047981 */ /* 0x001ea4000c1e1b00 */
[----:B--2---:R-:W-:-:S04]  /*1030*/  ISETP.NE.U32.AND P0, PT, R4, RZ, PT ;  /* 0x000000ff0400720c */ /* 0x004fc80003f05070 */
[----:B------:R-:W-:-:S13]  /*1040*/  ISETP.NE.AND.EX P0, PT, R5, RZ, PT, P0 ;  /* 0x000000ff0500720c */ /* 0x000fda0003f05300 */
[----:B------:R-:W-:Y:S05]  /*1050*/  @!P0 BRA `(.L_x_14) ;  /* 0x0000000000088947 */ /* 0x000fea0003800000 */
[----:B-1----:R0:W5:Y:S01]  /*1060*/  LD.E R155, desc[UR36][R4.64] ;  /* 0x00000024049b7980 */ /* 0x002162000c101900 */
[----:B------:R-:W-:Y:S05]  /*1070*/  BRA `(.L_x_15) ;  /* 0x0000000000247947 */ /* 0x000fea0003800000 */
.L_x_14:
[----:B------:R-:W-:Y:S02]  /*1080*/  ULDC.64 UR4, c[0x0][0x590] ;  /* 0x0001640000047ab9 */ /* 0x000fe40000000a00 */
[----:B------:R-:W-:-:S04]  /*1090*/  ISETP.NE.U32.AND P0, PT, RZ, UR4, PT ;  /* 0x00000004ff007c0c */ /* 0x000fc8000bf05070 */
[----:B------:R-:W-:-:S13]  /*10a0*/  ISETP.NE.AND.EX P0, PT, RZ, UR5, PT, P0 ;  /* 0x00000005ff007c0c */ /* 0x000fda000bf05300 */
[----:B------:R-:W-:Y:S05]  /*10b0*/  @!P0 BRA `(.L_x_16) ;  /* 0x00000000000c8947 */ /* 0x000fea0003800000 */
[----:B0-----:R-:W1:Y:S02]  /*10c0*/  LDC.64 R4, c[0x0][0x590] ;  /* 0x00016400ff047b82 */ /* 0x001e640000000a00 */
[----:B-1----:R1:W5:Y:S01]  /*10d0*/  LDG.E R155, desc[UR36][R4.64] ;  /* 0x00000024049b7981 */ /* 0x002362000c1e1900 */
[----:B------:R-:W-:Y:S05]  /*10e0*/  BRA `(.L_x_15) ;  /* 0x0000000000087947 */ /* 0x000fea0003800000 */
.L_x_16:
[----:B------:R-:W-:Y:S02]  /*10f0*/  ULDC UR4, c[0x0][0x584] ;  /* 0x0001610000047ab9 */ /* 0x000fe40000000800 */
[----:B-1----:R-:W-:-:S07]  /*1100*/  IMAD.U32 R155, RZ, RZ, UR4 ;  /* 0x00000004ff9b7e24 */ /* 0x002fce000f8e00ff */
.L_x_15:
[----:B------:R-:W-:-:S13]  /*1110*/  LOP3.LUT P0, RZ, R0, 0xff, RZ, 0xc0, !PT ;  /* 0x000000ff00ff7812 */ /* 0x000fda000780c0ff */
[----:B------:R-:W-:Y:S05]  /*1120*/  @!P0 EXIT ;  /* 0x000000000000894d */ /* 0x000fea0003800000 */
[----:B------:R-:W-:Y:S01]  /*1130*/  ULDC UR4, c[0x0][0x28c] ;  /* 0x0000a30000047ab9 */ /* 0x000fe20000000800 */
[----:B------:R-:W-:Y:S01]  /*1140*/  LOP3.LUT R164, R19, 0x1, RZ, 0xfc, !PT ;  /* 0x0000000113a47812 */ /* 0x000fe200078efcff */
[----:B------:R-:W-:Y:S01]  /*1150*/  UIADD3 UR4, UR4, 0x1f, URZ ;  /* 0x0000001f04047890 */ /* 0x000fe2000fffe03f */
[----:B------:R-:W-:Y:S01]  /*1160*/  UMOV UR38, URZ ;  /* 0x0000003f00267c82 */ /* 0x000fe20008000000 */
[----:B------:R-:W-:Y:S02]  /*1170*/  UMOV UR39, URZ ;  /* 0x0000003f00277c82 */ /* 0x000fe40008000000 */
[----:B------:R-:W-:-:S04]  /*1180*/  USHF.R.S32.HI UR5, URZ, 0x1f, UR4 ;  /* 0x0000001f3f057899 */ /* 0x000fc80008011404 */
[----:B------:R-:W-:-:S04]  /*1190*/  ULEA.HI UR5, UR5, UR4, URZ, 0x5 ;  /* 0x0000000405057291 */ /* 0x000fc8000f8f283f */
[----:B------:R-:W-:-:S12]  /*11a0*/  USHF.R.S32.HI UR40, URZ, 0x5, UR5 ;  /* 0x000000053f287899 */ /* 0x000fd80008011405 */
.L_x_290:
[----:B------:R-:W-:Y:S01]  /*11b0*/  LOP3.LUT R0, R18, 0x80, RZ, 0xc0, !PT ;  /* 0x0000008012007812 */ /* 0x000fe200078ec0ff */
[----:B--2---:R-:W2:Y:S01]  /*11c0*/  S2UR UR7, SR_CgaCtaId ;  /* 0x00000000000779c3 */ /* 0x004ea20000008800 */
[----:B------:R-:W-:Y:S02]  /*11d0*/  UMOV UR6, 0x400 ;  /* 0x0000040000067882 */ /* 0x000fe40000000000 */
[----:B------:R-:W-:-:S06]  /*11e0*/  SHF.R.U32.HI R0, RZ, 0x7, R0 ;  /* 0x00000007ff007819 */ /* 0x000fcc0000011600 */
[----:B---3--:R-:W3:Y:S01]  /*11f0*/  SHFL.IDX PT, R0, R0, RZ, 0x1f ;  /* 0x00001fff00007589 */ /* 0x008ee200000e0000 */
[----:B--2---:R-:W-:Y:S01]  /*1200*/  ULEA UR6, UR7, UR6, 0x18 ;  /* 0x0000000607067291 */ /* 0x004fe2000f8ec03f */
[----:B---3--:R-:W-:-:S13]  /*1210*/  R2UR UR4, R0 ;  /* 0x00000000000472ca */ /* 0x008fda00000e0000 */
[----:B------:R-:W-:-:S04]  /*1220*/  ULEA.HI UR5, UR4, UR4, URZ, 0x1 ;  /* 0x0000000404057291 */ /* 0x000fc8000f8f083f */
[----:B------:R-:W-:-:S04]  /*1230*/  ULOP3.LUT UR5, UR5, 0xffffe, URZ, 0xc0, !UPT ;  /* 0x000ffffe05057892 */ /* 0x000fc8000f8ec03f */
[----:B------:R-:W-:-:S03]  /*1240*/  UIADD3 UR5, UR4, -UR5, URZ ;  /* 0x8000000504057290 */ /* 0x000fc6000fffe03f */
[----:B------:R-:W-:Y:S01]  /*1250*/  ULDC UR4, c[0x0][0x28c] ;  /* 0x0000a30000047ab9 */ /* 0x000fe20000000800 */
[----:B------:R-:W-:Y:S01]  /*1260*/  ULEA UR5, UR5, UR6, 0xc ;  /* 0x0000000605057291 */ /* 0x000fe2000f8e603f */
[----:B------:R-:W-:-:S03]  /*1270*/  ISETP.LT.AND P0, PT, RZ, UR4, PT ;  /* 0x00000004ff007c0c */ /* 0x000fc6000bf01270 */
[----:B------:R-:W-:-:S04]  /*1280*/  UIADD3 UR5, UR5, 0x100, URZ ;  /* 0x0000010005057890 */ /* 0x000fc8000fffe03f */
[----:B------:R-:W-:-:S04]  /*1290*/  USHF.R.U32.HI UR5, URZ, 0x4, UR5 ;  /* 0x000000043f057899 */ /* 0x000fc80008011605 */
[----:B------:R-:W-:Y:S02]  /*12a0*/  ULOP3.LUT UR41, UR5, 0x3fff, URZ, 0xc0, !UPT ;  /* 0x00003fff05297892 */ /* 0x000fe4000f8ec03f */
[----:B-1--45:R-:W-:Y:S10]  /*12b0*/  @P0 BRA `(.L_x_17) ;  /* 0x0000000000400947 */ /* 0x032ff40003800000 */
[----:B------:R-:W-:Y:S01]  /*12c0*/  MOV R0, 0x0 ;  /* 0x0000000000007802 */ /* 0x000fe20000000f00 */
[----:B------:R-:W-:Y:S01]  /*12d0*/  ULDC.64 UR4, c[0x4][0x68] ;  /* 0x01001a0000047ab9 */ /* 0x000fe20000000a00 */
[----:B------:R-:W-:Y:S01]  /*12e0*/  ULDC.64 UR6, c[0x4][0x8] ;  /* 0x0100020000067ab9 */ /* 0x000fe20000000a00 */
[----:B01----:R-:W-:Y:S01]  /*12f0*/  IMAD.U32 R4, RZ, RZ, UR4 ;  /* 0x00000004ff047e24 */ /* 0x003fe2000f8e00ff */
[----:B------:R0:W1:Y:S01]  /*1300*/  LDC.64 R14, c[0x4][R0] ;  /* 0x01000000000e7b82 */ /* 0x0000620000000a00 */
[----:B------:R-:W-:Y:S01]  /*1310*/  IMAD.U32 R5, RZ, RZ, UR5 ;  /* 0x00000005ff057e24 */ /* 0x000fe2000f8e00ff */
[----:B------:R-:W-:Y:S01]  /*1320*/  ULDC.64 UR4, c[0x4][0x70] ;  /* 0x01001c0000047ab9 */ /* 0x000fe20000000a00 */
[----:B------:R-:W-:Y:S01]  /*1330*/  IMAD.U32 R10, RZ, RZ, UR6 ;  /* 0x00000006ff0a7e24 */ /* 0x000fe2000f8e00ff */
[----:B------:R-:W-:Y:S01]  /*1340*/  MOV R8, 0x1e1 ;  /* 0x000001e100087802 */ /* 0x000fe20000000f00 */
[----:B------:R-:W-:Y:S02]  /*1350*/  IMAD.U32 R6, RZ, RZ, UR4 ;  /* 0x00000004ff067e24 */ /* 0x000fe4000f8e00ff */
[----:B------:R-:W-:-:S02]  /*1360*/  IMAD.U32 R7, RZ, RZ, UR5 ;  /* 0x00000005ff077e24 */ /* 0x000fc4000f8e00ff */
[----:B------:R-:W-:Y:S02]  /*1370*/  IMAD.U32 R11, RZ, RZ, UR7 ;  /* 0x00000007ff0b7e24 */ /* 0x000fe4000f8e00ff */
[----:B------:R-:W-:Y:S02]  /*1380*/  IMAD.MOV.U32 R12, RZ, RZ, 0x1 ;  /* 0x00000001ff0c7424 */ /* 0x000fe400078e00ff */
[----:B0-----:R-:W-:-:S07]  /*1390*/  IMAD.MOV.U32 R13, RZ, RZ, RZ ;  /* 0x000000ffff0d7224 */ /* 0x001fce00078e00ff */
[----:B------:R-:W-:-:S07]  /*13a0*/  LEPC R20, `(.L_x_17) ;  /* 0x000000001014794e */ /* 0x000fce0000000000 */
[----:B-1---5:R-:W-:Y:S05]  /*13b0*/  CALL.ABS.NOINC R14 ;  /* 0x000000000e007343 */ /* 0x022fea0003c00000 */
.L_x_17:
[----:B------:R-:W-:-:S13]  /*13c0*/  ISETP.NE.AND P0, PT, R164, 0x3, PT ;  /* 0x00000003a400780c */ /* 0x000fda0003f05270 */
[----:B------:R-:W-:Y:S05]  /*13d0*/  @!P0 BRA `(.L_x_18) ;  /* 0x0000000000048947 */ /* 0x000fea0003800000 */
[----:B------:R-:W-:Y:S01]  /*13e0*/  BPT.TRAP 0x1 ;  /* 0x000000040000795c */ /* 0x000fe20000300000 */
.L_x_18:
[----:B------:R-:W2:Y:S01]  /*13f0*/  S2UR UR5, SR_CgaCtaId ;  /* 0x00000000000579c3 */ /* 0x000ea20000008800 */
[----:B------:R-:W-:Y:S01]  /*1400*/  UMOV UR4, 0x400 ;  /* 0x0000040000047882 */ /* 0x000fe20000000000 */
[----:B------:R-:W-:Y:S02]  /*1410*/  IMAD.U32 R0, RZ, RZ, UR38 ;  /* 0x00000026ff007e24 */ /* 0x000fe4000f8e00ff */
[----:B------:R-:W-:-:S03]  /*1420*/  IMAD.U32 R3, RZ, RZ, UR39 ;  /* 0x00000027ff037e24 */ /* 0x000fc6000f8e00ff */
[----:B------:R-:W-:Y:S01]  /*1430*/  SHF.L.U32 R0, R0, 0x1f, RZ ;  /* 0x0000001f00007819 */ /* 0x000fe200000006ff */
[----:B--2---:R-:W-:-:S06]  /*1440*/  ULEA UR4, UR5, UR4, 0x18 ;  /* 0x0000000405047291 */ /* 0x004fcc000f8ec03f */
[----:B------:R-:W-:-:S04]  /*1450*/  IMAD.U32 R6, RZ, RZ, UR4 ;  /* 0x00000004ff067e24 */ /* 0x000fc8000f8e00ff */
[----:B------:R-:W-:-:S04]  /*1460*/  IMAD R3, R3, 0x8, R6 ;  /* 0x0000000803037824 */ /* 0x000fc800078e0206 */
[----:B------:R2:W3:Y:S01]  /*1470*/  SYNCS.PHASECHK.TRANS64.TRYWAIT P1, [R3+URZ], R0 ;  /* 0x00000000030075a7 */ /* 0x0004e2000802017f */
[----:B------:R-:W-:Y:S05]  /*1480*/  @!P0 BRA `(.L_x_19) ;  /* 0x0000000000048947 */ /* 0x000fea0003800000 */
[----:B------:R-:W-:Y:S01]  /*1490*/  BPT.TRAP 0x1 ;  /* 0x000000040000795c */ /* 0x000fe20000300000 */
.L_x_19:
[----:B---3--:R-:W-:Y:S05]  /*14a0*/  @P1 BRA `(.L_x_20) ;  /* 0x0000000000081947 */ /* 0x008fea0003800000 */
[----:B------:R-:W3:Y:S02]  /*14b0*/  SYNCS.PHASECHK.TRANS64.TRYWAIT P1, [R3+URZ], R0 ;  /* 0x00000000030075a7 */ /* 0x000ee4000802017f */
[----:B---3--:R-:W-:Y:S05]  /*14c0*/  @!P1 BRA `(.L_x_21) ;  /* 0x000000ac005c9947 */ /* 0x008fea0003800000 */
.L_x_20:
[----:B------:R-:W-:-:S04]  /*14d0*/  UISETP.LT.AND UP0, UPT, UR40, 0x1, UPT ;  /* 0x000000012800788c */ /* 0x000fc8000bf01270 */
[----:B------:R-:W-:-:S06]  /*14e0*/  USEL UR4, UR40, 0x1, UP0 ;  /* 0x0000000128047887 */ /* 0x000fcc0008000000 */
[----:B--23--:R-:W-:Y:S01]  /*14f0*/  IMAD.U32 R0, RZ, RZ, UR4 ;  /* 0x00000004ff007e24 */ /* 0x00cfe2000f8e00ff */
[----:B------:R-:W-:Y:S05]  /*1500*/  WARPSYNC.ALL ;  /* 0x0000000000007948 */ /* 0x000fea0003800000 */
[----:B------:R-:W-:-:S04]  /*1510*/  IADD3 R0, -R0, UR40, RZ ;  /* 0x0000002800007c10 */ /* 0x000fc8000fffe1ff */
[----:B------:R-:W-:Y:S02]  /*1520*/  ISETP.GE.AND P1, PT, R0, 0x1, PT ;  /* 0x000000010000780c */ /* 0x000fe40003f26270 */
[----:B------:R-:W-:Y:S01]  /*1530*/  R2UR UR4, R6 ;  /* 0x00000000060472ca */ /* 0x000fe200000e0000 */
[----:B------:R-:W-:Y:S01]  /*1540*/  WARPGROUP.ARRIVE ;  /* 0x00000000000079c5 */ /* 0x000fe20000000000 */
[----:B------:R-:W-:Y:S01]  /*1550*/  UMOV UR9, 0x80000020 ;  /* 0x8000002000097882 */ /* 0x000fe20000000000 */
[----:B------:R-:W-:-:S10]  /*1560*/  UMOV UR11, 0x80000020 ;  /* 0x80000020000b7882 */ /* 0x000fd40000000000 */
[----:B------:R-:W-:-:S04]  /*1570*/  UIADD3 UR4, UR4, 0x14100, URZ ;  /* 0x0001410004047890 */ /* 0x000fc8000fffe03f */
[----:B------:R-:W-:-:S04]  /*1580*/  USHF.R.U32.HI UR4, URZ, 0x4, UR4 ;  /* 0x000000043f047899 */ /* 0x000fc80008011604 */
[----:B------:R-:W-:Y:S02]  /*1590*/  ULOP3.LUT UR5, UR4, 0x3fff, URZ, 0xc0, !UPT ;  /* 0x00003fff04057892 */ /* 0x000fe4000f8ec03f */
[----:B------:R-:W-:Y:S02]  /*15a0*/  ULOP3.LUT UR4, UR41, 0x10000, URZ, 0xfc, !UPT ;  /* 0x0001000029047892 */ /* 0x000fe4000f8efc3f */
[----:B------:R-:W-:Y:S02]  /*15b0*/  ULOP3.LUT UR5, UR5, 0x10000, URZ, 0xfc, !UPT ;  /* 0x0001000005057892 */ /* 0x000fe4000f8efc3f */
[----:B------:R-:W-:Y:S02]  /*15c0*/  ULEA UR6, UR39, UR4, 0xa ;  /* 0x0000000427067291 */ /* 0x000fe4000f8e503f */
[----:B------:R-:W-:-:S05]  /*15d0*/  ULEA UR7, UR39, UR5, 0x9 ;  /* 0x0000000527077291 */ /* 0x000fca000f8e483f */
[----:B------:R-:W-:Y:S02]  /*15e0*/  UMOV UR8, UR6 ;  /* 0x0000000600087c82 */ /* 0x000fe40008000000 */
[----:B------:R-:W-:Y:S02]  /*15f0*/  UMOV UR10, UR7 ;  /* 0x00000007000a7c82 */ /* 0x000fe40008000000 */
[----:B------:R-:W-:Y:S01]  /*1600*/  HGMMA.64x128x16.F32 R88, gdesc[UR8], RZ, !UPT, gsb0 ;  /* 0x01e00000085879f0 */ /* 0x000fe2000c0008ff */
[----:B------:R-:W-:Y:S01]  /*1610*/  UIADD3 UR8, UR6, 0x200, URZ ;  /* 0x0000020006087890 */ /* 0x000fe2000fffe03f */
[----:B------:R-:W-:Y:S01]  /*1620*/  UMOV UR9, 0x80000020 ;  /* 0x8000002000097882 */ /* 0x000fe20000000000 */
[----:B------:R-:W-:Y:S02]  /*1630*/  WARPGROUP.DEPBAR.LE gsb0, 0x0 ;  /* 0x00008000000079c5 */ /* 0x000fe40000010000 */
[----:B------:R-:W-:-:S07]  /*1640*/  WARPGROUP.ARRIVE ;  /* 0x00000000000079c5 */ /* 0x000fce0000000000 */
[----:B------:R-:W-:Y:S01]  /*1650*/  HGMMA.64x128x16.F32 R24, gdesc[UR8], RZ, !UPT, gsb0 ;  /* 0x01e00000081879f0 */ /* 0x000fe2000c0008ff */
[----:B------:R-:W-:Y:S02]  /*1660*/  UIADD3 UR8, UR6, 0x2, URZ ;  /* 0x0000000206087890 */ /* 0x000fe4000fffe03f */
[----:B------:R-:W-:Y:S01]  /*1670*/  UIADD3 UR10, UR7, 0x2, URZ ;  /* 0x00000002070a7890 */ /* 0x000fe2000fffe03f */
[----:B------:R-:W-:Y:S01]  /*1680*/  UMOV UR9, 0x80000020 ;  /* 0x8000002000097882 */ /* 0x000fe20000000000 */
[----:B------:R-:W-:Y:S01]  /*1690*/  UMOV UR11, 0x80000020 ;  /* 0x80000020000b7882 */ /* 0x000fe20000000000 */
[----:B------:R-:W-:Y:S02]  /*16a0*/  WARPGROUP.DEPBAR.LE gsb0, 0x0 ;  /* 0x00008000000079c5 */ /* 0x000fe40000010000 */
[----:B------:R-:W-:-:S06]  /*16b0*/  WARPGROUP.ARRIVE ;  /* 0x00000000000079c5 */ /* 0x000fcc0000000000 */
[----:B------:R-:W-:Y:S01]  /*16c0*/  HGMMA.64x128x16.F32 R88, gdesc[UR8], R88, gsb0 ;  /* 0x01e00000085879f0 */ /* 0x000fe20008000858 */
[----:B------:R-:W-:Y:S01]  /*16d0*/  UIADD3 UR8, UR6, 0x202, URZ ;  /* 0x0000020206087890 */ /* 0x000fe2000fffe03f */
[----:B------:R-:W-:Y:S01]  /*16e0*/  UMOV UR9, 0x80000020 ;  /* 0x8000002000097882 */ /* 0x000fe20000000000 */
[----:B------:R-:W-:Y:S02]  /*16f0*/  WARPGROUP.DEPBAR.LE gsb0, 0x0 ;  /* 0x00008000000079c5 */ /* 0x000fe40000010000 */
[----:B------:R-:W-:-:S07]  /*1700*/  WARPGROUP.ARRIVE ;  /* 0x00000000000079c5 */ /* 0x000fce0000000000 */
[----:B------:R-:W-:Y:S03]  /*1710*/  HGMMA.64x128x16.F32 R24, gdesc[UR8], R24, gsb0 ;  /* 0x01e00000081879f0 */ /* 0x000fe60008000818 */
[----:B------:R-:W-:Y:S02]  /*1720*/  WARPGROUP.DEPBAR.LE gsb0, 0x0 ;  /* 0x00008000000079c5 */ /* 0x000fe40000010000 */
[----:B------:R-:W-:Y:S05]  /*1730*/  @!P1 BRA `(.L_x_22) ;  /* 0x0000000400149947 */ /* 0x000fea0003800000 */
[----:B------:R-:W-:Y:S02]  /*1740*/  UIADD3 UR6, UR39, 0x1, URZ ;  /* 0x0000000127067890 */ /* 0x000fe4000fffe03f */
[----:B------:R-:W-:Y:S02]  /*1750*/  IMAD.U32 R3, RZ, RZ, UR39 ;  /* 0x00000027ff037e24 */ /* 0x000fe4000f8e00ff */
[----:B------:R-:W-:-:S04]  /*1760*/  UISETP.NE.AND UP0, UPT, UR6, 0x5, UPT ;  /* 0x000000050600788c */ /* 0x000fc8000bf05270 */
[----:B------:R-:W-:Y:S02]  /*1770*/  USEL UR7, URZ, 0x1, UP0 ;  /* 0x000000013f077887 */ /* 0x000fe40008000000 */
[----:B------:R-:W-:Y:S02]  /*1780*/  USEL UR6, UR6, URZ, UP0 ;  /* 0x0000003f06067287 */ /* 0x000fe40008000000 */
[----:B------:R-:W-:-:S06]  /*1790*/  ULOP3.LUT UR7, UR38, UR7, URZ, 0x3c, !UPT ;  /* 0x0000000726077292 */ /* 0x000fcc000f8e3c3f */
[----:B------:R-:W-:-:S07]  /*17a0*/  MOV R7, UR7 ;  /* 0x0000000700077c02 */ /* 0x000fce0008000f00 */
.L_x_29:
[----:B------:R-:W-:Y:S05]  /*17b0*/  @!P0 BRA `(.L_x_23) ;  /* 0x0000000000048947 */ /* 0x000fea0003800000 */
[----:B------:R-:W-:Y:S01]  /*17c0*/  BPT.TRAP 0x1 ;  /* 0x000000040000795c */ /* 0x000fe20000300000 */
.L_x_23:
[----:B------:R-:W2:Y:S01]  /*17d0*/  S2UR UR8, SR_CgaCtaId ;  /* 0x00000000000879c3 */ /* 0x000ea20000008800 */
[----:B------:R-:W-:Y:S01]  /*17e0*/  UMOV UR7, 0x400 ;  /* 0x0000040000077882 */ /* 0x000fe20000000000 */
[----:B01----:R-:W-:Y:S01]  /*17f0*/  IMAD.U32 R5, RZ, RZ, UR6 ;  /* 0x00000006ff057e24 */ /* 0x003fe2000f8e00ff */
[----:B------:R-:W-:Y:S01]  /*1800*/  SHF.L.U32 R4, R7, 0x1f, RZ ;  /* 0x0000001f07047819 */ /* 0x000fe200000006ff */
[----:B--2---:R-:W-:-:S06]  /*1810*/  ULEA UR7, UR8, UR7, 0x18 ;  /* 0x0000000708077291 */ /* 0x004fcc000f8ec03f */
[----:B------:R-:W-:-:S04]  /*1820*/  IMAD.U32 R6, RZ, RZ, UR7 ;  /* 0x00000007ff067e24 */ /* 0x000fc8000f8e00ff */
[----:B------:R-:W-:-:S04]  /*1830*/  IMAD R5, R5, 0x8, R6 ;  /* 0x0000000805057824 */ /* 0x000fc800078e0206 */
[----:B------:R0:W1:Y:S01]  /*1840*/  SYNCS.PHASECHK.TRANS64.TRYWAIT P1, [R5+URZ], R4 ;  /* 0x00000004050075a7 */ /* 0x000062000802017f */
[----:B------:R-:W-:Y:S05]  /*1850*/  @!P0 BRA `(.L_x_24) ;  /* 0x0000000000048947 */ /* 0x000fea0003800000 */
[----:B------:R-:W-:Y:S01]  /*1860*/  BPT.TRAP 0x1 ;  /* 0x000000040000795c */ /* 0x000fe20000300000 */
.L_x_24:
[----:B-1----:R-:W-:Y:S05]  /*1870*/  @P1 BRA `(.L_x_25) ;  /* 0x0000000000081947 */ /* 0x002fea0003800000 */
[----:B------:R-:W1:Y:S02]  /*1880*/  SYNCS.PHASECHK.TRANS64.TRYWAIT P1, [R5+URZ], R4 ;  /* 0x00000004050075a7 */ /* 0x000e64000802017f */
[----:B-1----:R-:W-:Y:S05]  /*1890*/  @!P1 BRA `(.L_x_26) ;  /* 0x000000a8007c9947 */ /* 0x002fea0003800000 */
.L_x_25:
[----:B------:R-:W-:Y:S01]  /*18a0*/  ULEA UR7, UR6, UR4, 0xa ;  /* 0x0000000406077291 */ /* 0x000fe2000f8e503f */
[----:B------:R-:W-:Y:S01]  /*18b0*/  WARPGROUP.ARRIVE ;  /* 0x00000000000079c5 */ /* 0x000fe20000000000 */
[----:B------:R-:W-:Y:S01]  /*18c0*/  ULEA UR12, UR6, UR5, 0x9 ;  /* 0x00000005060c7291 */ /* 0x000fe2000f8e483f */
[----:B------:R-:W-:Y:S01]  /*18d0*/  UMOV UR9, 0x80000020 ;  /* 0x8000002000097882 */ /* 0x000fe20000000000 */
[----:B------:R-:W-:-:S03]  /*18e0*/  UMOV UR11, 0x80000020 ;  /* 0x80000020000b7882 */ /* 0x000fc60000000000 */
[----:B------:R-:W-:Y:S02]  /*18f0*/  UMOV UR8, UR7 ;  /* 0x0000000700087c82 */ /* 0x000fe40008000000 */
[----:B------:R-:W-:Y:S02]  /*1900*/  UMOV UR10, UR12 ;  /* 0x0000000c000a7c82 */ /* 0x000fe40008000000 */
[----:B------:R-:W-:Y:S01]  /*1910*/  HGMMA.64x128x16.F32 R88, gdesc[UR8], R88, gsb0 ;  /* 0x01e00000085879f0 */ /* 0x000fe20008000858 */
[----:B------:R-:W-:Y:S01]  /*1920*/  UIADD3 UR8, UR7, 0x200, URZ ;  /* 0x0000020007087890 */ /* 0x000fe2000fffe03f */
[----:B------:R-:W-:Y:S01]  /*1930*/  UMOV UR9, 0x80000020 ;  /* 0x8000002000097882 */ /* 0x000fe20000000000 */
[----:B------:R-:W-:Y:S02]  /*1940*/  WARPGROUP.DEPBAR.LE gsb0, 0x0 ;  /* 0x00008000000079c5 */ /* 0x000fe40000010000 */
[----:B------:R-:W-:-:S07]  /*1950*/  WARPGROUP.ARRIVE ;  /* 0x00000000000079c5 */ /* 0x000fce0000000000 */
[----:B------:R-:W-:Y:S01]  /*1960*/  HGMMA.64x128x16.F32 R24, gdesc[UR8], R24, gsb0 ;  /* 0x01e00000081879f0 */ /* 0x000fe20008000818 */
        /* <DEDUP_REMOVED lines=14> */
[----:B------:R-:W-:Y:S01]  /*1a50*/  BPT.TRAP 0x1 ;  /* 0x000000040000795c */ /* 0x000fe20000300000 */
.L_x_27:
[----:B------:R-:W-:-:S13]  /*1a60*/  ISETP.NE.AND P1, PT, R156, RZ, PT ;  /* 0x000000ff9c00720c */ /* 0x000fda0003f25270 */
[----:B01----:R-:W-:-:S04]  /*1a70*/  @P1 IMAD R4, R3, 0x8, R6 ;  /* 0x0000000803041824 */ /* 0x003fc800078e0206 */
[----:B------:R-:W-:-:S05]  /*1a80*/  @P1 VIADD R5, R4, 0x28 ;  /* 0x0000002804051836 */ /* 0x000fca0000000000 */
[----:B------:R-:W-:-:S04]  /*1a90*/  @P1 PRMT R5, R22, 0x654, R5 ;  /* 0x0000065416051816 */ /* 0x000fc80000000005 */
[----:B------:R0:W-:Y:S01]  /*1aa0*/  @P1 SYNCS.ARRIVE.TRANS64.RED.A1T0 RZ, [R5+URZ], RZ ;  /* 0x000000ff05ff19a7 */ /* 0x0001e2000810043f */
[----:B------:R-:W-:-:S13]  /*1ab0*/  ISETP.GT.U32.AND P1, PT, R19, 0x1, PT ;  /* 0x000000011300780c */ /* 0x000fda0003f24070 */
[----:B0-----:R-:W-:Y:S05]  /*1ac0*/  @P1 BRA `(.L_x_28) ;  /* 0x0000000000041947 */ /* 0x001fea0003800000 */
[----:B------:R-:W-:Y:S01]  /*1ad0*/  BPT.TRAP 0x1 ;  /* 0x000000040000795c */ /* 0x000fe20000300000 */
.L_x_28:
[----:B------:R-:W-:Y:S01]  /*1ae0*/  UIADD3 UR6, UR6, 0x1, URZ ;  /* 0x0000000106067890 */ /* 0x000fe2000fffe03f */
[C---:B------:R-:W-:Y:S01]  /*1af0*/  ISETP.GT.AND P2, PT, R0.reuse, 0x1, PT ;  /* 0x000000010000780c */ /* 0x040fe20003f44270 */
[----:B------:R-:W-:Y:S02]  /*1b00*/  VIADD R3, R3, 0x1 ;  /* 0x0000000103037836 */ /* 0x000fe40000000000 */
[----:B------:R-:W-:Y:S01]  /*1b10*/  UISETP.NE.AND UP0, UPT, UR6, 0x5, UPT ;  /* 0x000000050600788c */ /* 0x000fe2000bf05270 */
[----:B------:R-:W-:Y:S02]  /*1b20*/  VIADD R0, R0, 0xffffffff ;  /* 0xffffffff00007836 */ /* 0x000fe40000000000 */
[C---:B------:R-:W-:Y:S01]  /*1b30*/  ISETP.NE.AND P1, PT, R3.reuse, 0x5, PT ;  /* 0x000000050300780c */ /* 0x040fe20003f25270 */
[----:B------:R-:W-:Y:S02]  /*1b40*/  USEL UR7, URZ, 0x1, UP0 ;  /* 0x000000013f077887 */ /* 0x000fe40008000000 */
[----:B------:R-:W-:Y:S01]  /*1b50*/  USEL UR6, UR6, URZ, UP0 ;  /* 0x0000003f06067287 */ /* 0x000fe20008000000 */
[----:B------:R-:W-:-:S03]  /*1b60*/  SEL R3, R3, RZ, P1 ;  /* 0x000000ff03037207 */ /* 0x000fc60000800000 */
[----:B------:R-:W-:Y:S01]  /*1b70*/  LOP3.LUT R7, R7, UR7, RZ, 0x3c, !PT ;  /* 0x0000000707077c12 */ /* 0x000fe2000f8e3cff */
[----:B------:R-:W-:Y:S07]  /*1b80*/  @P2 BRA `(.L_x_29) ;  /* 0xfffffffc00082947 */ /* 0x000fee000383ffff */
.L_x_22:
[----:B------:R-:W2:Y:S02]  /*1b90*/  LDC R0, c[0x0][0x28c] ;  /* 0x0000a300ff007b82 */ /* 0x000ea40000000800 */
[----:B--2---:R-:W-:-:S13]  /*1ba0*/  ISETP.GE.AND P1, PT, R0, 0x1, PT ;  /* 0x000000010000780c */ /* 0x004fda0003f26270 */
[----:B------:R-:W-:Y:S05]  /*1bb0*/  @!P1 BRA `(.L_x_30) ;  /* 0x0000000000509947 */ /* 0x000fea0003800000 */
[----:B------:R-:W-:Y:S05]  /*1bc0*/  @!P0 BRA `(.L_x_31) ;  /* 0x0000000000048947 */ /* 0x000fea0003800000 */
[----:B------:R-:W-:Y:S01]  /*1bd0*/  BPT.TRAP 0x1 ;  /* 0x000000040000795c */ /* 0x000fe20000300000 */
.L_x_31:
[----:B------:R-:W-:Y:S01]  /*1be0*/  ISETP.NE.AND P1, PT, R156, RZ, PT ;  /* 0x000000ff9c00720c */ /* 0x000fe20003f25270 */
[----:B------:R-:W-:Y:S01]  /*1bf0*/  BSSY B0, `(.L_x_32) ;  /* 0x000000e000007945 */ /* 0x000fe20003800000 */
[----:B------:R-:W-:-:S11]  /*1c00*/  ISETP.GT.U32.AND P0, PT, R19, 0x1, PT ;  /* 0x000000011300780c */ /* 0x000fd60003f04070 */
[----:B------:R-:W-:Y:S05]  /*1c10*/  @!P1 BRA `(.L_x_33) ;  /* 0x00000000002c9947 */ /* 0x000fea0003800000 */
[----:B------:R-:W-:-:S04]  /*1c20*/  UISETP.LT.AND UP0, UPT, UR40, 0x1, UPT ;  /* 0x000000012800788c */ /* 0x000fc8000bf01270 */
[----:B------:R-:W-:-:S04]  /*1c30*/  USEL UR6, UR40, 0x1, UP0 ;  /* 0x0000000128067887 */ /* 0x000fc80008000000 */
[----:B------:R-:W-:-:S04]  /*1c40*/  UIADD3 UR6, UR39, UR40, -UR6 ;  /* 0x0000002827067290 */ /* 0x000fc8000fffe806 */
[----:B------:R-:W-:-:S04]  /*1c50*/  UIMAD.WIDE.U32 UR4, UR6, -0x33333333, URZ ;  /* 0xcccccccd060478a5 */ /* 0x000fc8000f8e003f */
[----:B------:R-:W-:-:S04]  /*1c60*/  USHF.R.U32.HI UR4, URZ, 0x2, UR5 ;  /* 0x000000023f047899 */ /* 0x000fc80008011605 */
[----:B------:R-:W-:-:S06]  /*1c70*/  UIMAD UR6, UR4, -0x5, UR6 ;  /* 0xfffffffb040678a4 */ /* 0x000fcc000f8e0206 */
[----:B------:R-:W-:-:S05]  /*1c80*/  IMAD.U32 R3, RZ, RZ, UR6 ;  /* 0x00000006ff037e24 */ /* 0x000fca000f8e00ff */
[----:B------:R-:W-:-:S05]  /*1c90*/  LEA R0, R3, R6, 0x3 ;  /* 0x0000000603007211 */ /* 0x000fca00078e18ff */
[----:B------:R-:W-:-:S05]  /*1ca0*/  VIADD R3, R0, 0x28 ;  /* 0x0000002800037836 */ /* 0x000fca0000000000 */
[----:B------:R-:W-:-:S04]  /*1cb0*/  PRMT R3, R22, 0x654, R3 ;  /* 0x0000065416037816 */ /* 0x000fc80000000003 */
[----:B------:R2:W-:Y:S03]  /*1cc0*/  SYNCS.ARRIVE.TRANS64.RED.A1T0 RZ, [R3+URZ], RZ ;  /* 0x000000ff03ff79a7 */ /* 0x0005e6000810043f */
.L_x_33:
[----:B------:R-:W-:Y:S05]  /*1cd0*/  BSYNC B0 ;  /* 0x0000000000007941 */ /* 0x000fea0003800000 */
.L_x_32:
[----:B------:R-:W-:Y:S05]  /*1ce0*/  @P0 BRA `(.L_x_30) ;  /* 0x0000000000040947 */ /* 0x000fea0003800000 */
[----:B------:R-:W-:Y:S01]  /*1cf0*/  BPT.TRAP 0x1 ;  /* 0x000000040000795c */ /* 0x000fe20000300000 */
.L_x_30:
[----:B------:R-:W3:Y:S01]  /*1d00*/  LDC R6, c[0x0][0x288] ;  /* 0x0000a200ff067b82 */ /* 0x000ee20000000800 */
[--C-:B------:R-:W-:Y:S01]  /*1d10*/  SHF.R.U32.HI R0, RZ, 0x2, R18.reuse ;  /* 0x00000002ff007819 */ /* 0x100fe20000011612 */
[----:B------:R-:W-:Y:S01]  /*1d20*/  UIADD3 UR39, UR40, UR39, URZ ;  /* 0x0000002728277290 */ /* 0x000fe2000fffe03f */
[----:B01----:R-:W-:Y:S01]  /*1d30*/  SHF.R.U32.HI R5, RZ, 0x7, R18 ;  /* 0x00000007ff057819 */ /* 0x003fe20000011612 */
[----:B------:R-:W-:Y:S01]  /*1d40*/  ULDC UR7, c[0x0][0x284] ;  /* 0x0000a10000077ab9 */ /* 0x000fe20000000800 */
[----:B--2---:R-:W-:Y:S01]  /*1d50*/  LOP3.LUT R3, R0, 0x7, RZ, 0xc0, !PT ;  /* 0x0000000700037812 */ /* 0x004fe200078ec0ff */
[----:B------:R-:W-:Y:S01]  /*1d60*/  UISETP.GT.U32.AND UP0, UPT, UR39, 0x4, UPT ;  /* 0x000000042700788c */ /* 0x000fe2000bf04070 */
[----:B------:R-:W-:Y:S01]  /*1d70*/  LOP3.LUT R0, R5, 0x1, RZ, 0xc0, !PT ;  /* 0x0000000105007812 */ /* 0x000fe200078ec0ff */
[----:B------:R-:W-:Y:S01]  /*1d80*/  UISETP.GE.U32.AND UP1, UPT, UR40, 0x5, UPT ;  /* 0x000000052800788c */ /* 0x000fe2000bf26070 */
[----:B------:R-:W-:Y:S01]  /*1d90*/  LOP3.LUT R4, R18, 0x60, RZ, 0xc0, !PT ;  /* 0x0000006012047812 */ /* 0x000fe200078ec0ff */
[----:B------:R-:W-:Y:S01]  /*1da0*/  UISETP.LT.U32.AND UP0, UPT, UR40, 0x5, UP0 ;  /* 0x000000052800788c */ /* 0x000fe20008701070 */
[----:B------:R-:W-:Y:S01]  /*1db0*/  SHF.R.S32.HI R15, RZ, 0x1f, R23 ;  /* 0x0000001fff0f7819 */ /* 0x000fe20000011417 */
[----:B------:R-:W-:Y:S01]  /*1dc0*/  IMAD.SHL.U32 R10, R0, 0x40, RZ ;  /* 0x00000040000a7824 */ /* 0x000fe200078e00ff */
[----:B------:R-:W-:Y:S01]  /*1dd0*/  SHF.R.U32.HI R8, RZ, 0x1, R4 ;  /* 0x00000001ff087819 */ /* 0x000fe20000011604 */
[----:B------:R-:W-:Y:S01]  /*1de0*/  ULDC.64 UR8, c[0x0][0x5d0] ;  /* 0x0001740000087ab9 */ /* 0x000fe20000000a00 */
[----:B------:R-:W-:Y:S01]  /*1df0*/  LOP3.LUT R4, R18, 0x3, RZ, 0xc0, !PT ;  /* 0x0000000312047812 */ /* 0x000fe200078ec0ff */
[----:B------:R-:W-:Y:S01]  /*1e00*/  UIMAD.WIDE.U32 UR4, UR39, -0x33333333, URZ ;  /* 0xcccccccd270478a5 */ /* 0x000fe2000f8e003f */
[--C-:B------:R-:W-:Y:S01]  /*1e10*/  IADD3 R5, RZ, -R8, -R3.reuse ;  /* 0x80000008ff057210 */ /* 0x100fe20007ffe803 */
[----:B------:R-:W-:Y:S01]  /*1e20*/  USEL UR6, URZ, 0x1, !UP0 ;  /* 0x000000013f067887 */ /* 0x000fe2000c000000 */
[----:B------:R-:W-:Y:S01]  /*1e30*/  LOP3.LUT R165, R10, 0x40, R3, 0xe2, !PT ;  /* 0x000000400aa57812 */ /* 0x000fe200078ee203 */
[----:B------:R-:W-:Y:S01]  /*1e40*/  IMAD.SHL.U32 R3, R153, 0x80, RZ ;  /* 0x0000008099037824 */ /* 0x000fe200078e00ff */
[----:B------:R-:W-:Y:S01]  /*1e50*/  USHF.R.U32.HI UR4, URZ, 0x2, UR5 ;  /* 0x000000023f047899 */ /* 0x000fe20008011605 */
[----:B------:R-:W-:Y:S01]  /*1e60*/  IMAD R157, R0, -0x40, R5 ;  /* 0xffffffc0009d7824 */ /* 0x000fe200078e0205 */
[----:B------:R-:W-:Y:S01]  /*1e70*/  ULOP3.LUT UR38, UR38, UR6, URZ, 0x3c, !UPT ;  /* 0x0000000626267292 */ /* 0x000fe2000f8e3c3f */
[----:B---3--:R-:W-:Y:S01]  /*1e80*/  IMAD R10, R4, -0x2, R6 ;  /* 0xfffffffe040a7824 */ /* 0x008fe200078e0206 */
[----:B------:R-:W-:Y:S01]  /*1e90*/  ISETP.GE.AND P0, PT, R3, R6, PT ;  /* 0x000000060300720c */ /* 0x000fe20003f06270 */
[----:B------:R-:W-:Y:S01]  /*1ea0*/  IMAD.SHL.U32 R0, R152, 0x100, RZ ;  /* 0x0000010098007824 */ /* 0x000fe200078e00ff */
[----:B------:R-:W-:Y:S01]  /*1eb0*/  UIMAD UR39, UR4, -0x5, UR39 ;  /* 0xfffffffb042778a4 */ /* 0x000fe2000f8e0227 */
[----:B------:R-:W-:Y:S01]  /*1ec0*/  IMAD.SHL.U32 R6, R18, 0x2, RZ ;  /* 0x0000000212067824 */ /* 0x000fe200078e00ff */
[----:B------:R-:W-:Y:S01]  /*1ed0*/  @UP1 ULOP3.LUT UR38, UR38, 0x1, UR4, 0x78, !UPT ;  /* 0x0000000126261892 */ /* 0x000fe2000f8e7804 */
[----:B------:R-:W-:Y:S01]  /*1ee0*/  IMAD R4, R15, UR8, RZ ;  /* 0x000000080f047c24 */ /* 0x000fe2000f8e02ff */
[----:B------:R-:W-:Y:S01]  /*1ef0*/  ISETP.GE.OR P0, PT, R0, UR7, P0 ;  /* 0x0000000700007c0c */ /* 0x000fe20008706670 */
[----:B------:R-:W-:Y:S01]  /*1f00*/  IMAD.WIDE R152, R152, 0x100, RZ ;  /* 0x0000010098987825 */ /* 0x000fe200078e02ff */
[----:B------:R-:W-:-:S02]  /*1f10*/  LOP3.LUT R6, R3, 0x6, R6, 0xf8, !PT ;  /* 0x0000000603067812 */ /* 0x000fc400078ef806 */
[----:B------:R-:W-:Y:S01]  /*1f20*/  IADD3 R157, -R0, UR7, R157 ;  /* 0x00000007009d7c10 */ /* 0x000fe2000fffe19d */
[C---:B------:R-:W-:Y:S01]  /*1f30*/  IMAD R9, R23.reuse, UR9, R4 ;  /* 0x0000000917097c24 */ /* 0x040fe2000f8e0204 */
[----:B------:R-:W-:Y:S01]  /*1f40*/  SHF.R.S32.HI R7, RZ, 0x1f, R6 ;  /* 0x0000001fff077819 */ /* 0x000fe20000011406 */
[----:B------:R-:W-:Y:S01]  /*1f50*/  IMAD.IADD R0, R10, 0x1, -R3 ;  /* 0x000000010a007824 */ /* 0x000fe200078e0a03 */
[----:B------:R-:W-:Y:S01]  /*1f60*/  LOP3.LUT R165, R152, R165, R8, 0xfe, !PT ;  /* 0x000000a598a57212 */ /* 0x000fe200078efe08 */
[----:B------:R-:W-:Y:S02]  /*1f70*/  IMAD.MOV.U32 R3, RZ, RZ, -0x1 ;  /* 0xffffffffff037424 */ /* 0x000fe400078e00ff */
[----:B------:R-:W-:-:S04]  /*1f80*/  IMAD.WIDE.U32 R4, R23, UR8, R6 ;  /* 0x0000000817047c25 */ /* 0x000fc8000f8e0006 */
[----:B------:R-:W-:Y:S01]  /*1f90*/  IMAD.IADD R9, R5, 0x1, R9 ;  /* 0x0000000105097824 */ /* 0x000fe200078e0209 */
[----:B------:R-:W-:Y:S01]  /*1fa0*/  MOV R8, R4 ;  /* 0x0000000400087202 */ /* 0x000fe20000000f00 */
[----:B------:R-:W-:Y:S06]  /*1fb0*/  @P0 BRA `(.L_x_34) ;  /* 0x0000008400700947 */ /* 0x000fec0003800000 */
[----:B------:R-:W0:Y:S01]  /*1fc0*/  LDC.64 R4, c[0x0][0x5c8] ;  /* 0x00017200ff047b82 */ /* 0x000e220000000a00 */
[----:B-----5:R-:W-:Y:S01]  /*1fd0*/  FSETP.NEU.AND P1, PT, R155, RZ, PT ;  /* 0x000000ff9b00720b */ /* 0x020fe20003f2d000 */
[----:B------:R-:W-:Y:S01]  /*1fe0*/  BSSY B0, `(.L_x_34) ;  /* 0x0000859000007945 */ /* 0x000fe20003800000 */
[----:B------:R-:W-:-:S04]  /*1ff0*/  ISETP.GT.AND P2, PT, R157, RZ, PT ;  /* 0x000000ff9d00720c */ /* 0x000fc80003f44270 */
[----:B------:R-:W-:Y:S01]  /*2000*/  ISETP.GT.AND P0, PT, R0, RZ, P2 ;  /* 0x000000ff0000720c */ /* 0x000fe20001704270 */
[-C--:B0-----:R-:W-:Y:S02]  /*2010*/  IMAD R10, R153, R4.reuse, RZ ;  /* 0x00000004990a7224 */ /* 0x081fe400078e02ff */
[----:B------:R-:W-:-:S04]  /*2020*/  IMAD.WIDE.U32 R166, R165, R4, R8 ;  /* 0x00000004a5a67225 */ /* 0x000fc800078e0008 */
[----:B------:R-:W-:-:S04]  /*2030*/  IMAD R9, R165, R5, R10 ;  /* 0x00000005a5097224 */ /* 0x000fc800078e020a */
[----:B------:R-:W-:Y:S01]  /*2040*/  IMAD.IADD R171, R167, 0x1, R9 ;  /* 0x00000001a7ab7824 */ /* 0x000fe200078e0209 */
[----:B------:R-:W-:Y:S06]  /*2050*/  @!P1 BRA `(.L_x_35) ;  /* 0x0000006000209947 */ /* 0x000fec0003800000 */
[----:B------:R-:W0:Y:S01]  /*2060*/  LDC.64 R10, c[0x0][0x5b8] ;  /* 0x00016e00ff0a7b82 */ /* 0x000e220000000a00 */
[----:B------:R-:W-:-:S07]  /*2070*/  ULDC.64 UR4, c[0x0][0x5c0] ;  /* 0x0001700000047ab9 */ /* 0x000fce0000000a00 */
[----:B------:R-:W1:Y:S08]  /*2080*/  LDC.64 R12, c[0x0][0x5b0] ;  /* 0x00016c00ff0c7b82 */ /* 0x000e700000000a00 */
[----:B------:R-:W2:Y:S01]  /*2090*/  LDC.64 R8, c[0x0][0x5a8] ;  /* 0x00016a00ff087b82 */ /* 0x000ea20000000a00 */
[----:B0-----:R-:W-:-:S04]  /*20a0*/  IMAD R14, R15, R10, RZ ;  /* 0x0000000a0f0e7224 */ /* 0x001fc800078e02ff */
[C---:B------:R-:W-:Y:S02]  /*20b0*/  IMAD R11, R23.reuse, R11, R14 ;  /* 0x0000000b170b7224 */ /* 0x040fe400078e020e */
[----:B------:R-:W-:-:S04]  /*20c0*/  IMAD.WIDE.U32 R14, R23, R10, R6 ;  /* 0x0000000a170e7225 */ /* 0x000fc800078e0006 */
[----:B-1----:R-:W-:Y:S02]  /*20d0*/  IMAD R20, R153, R12, RZ ;  /* 0x0000000c99147224 */ /* 0x002fe400078e02ff */
[----:B------:R-:W-:Y:S02]  /*20e0*/  IMAD.IADD R21, R15, 0x1, R11 ;  /* 0x000000010f157824 */ /* 0x000fe400078e020b */
[----:B------:R-:W-:Y:S02]  /*20f0*/  IMAD R169, R165, R13, R20 ;  /* 0x0000000da5a97224 */ /* 0x000fe400078e0214 */
[----:B------:R-:W-:-:S04]  /*2100*/  IMAD.MOV.U32 R20, RZ, RZ, R14 ;  /* 0x000000ffff147224 */ /* 0x000fc800078e000e */
[----:B------:R-:W-:-:S04]  /*2110*/  IMAD.WIDE.U32 R158, R165, R12, R20 ;  /* 0x0000000ca59e7225 */ /* 0x000fc800078e0014 */
[----:B------:R-:W-:Y:S01]  /*2120*/  IMAD.IADD R159, R159, 0x1, R169 ;  /* 0x000000019f9f7824 */ /* 0x000fe200078e02a9 */
[----:B--2---:R-:W-:-:S04]  /*2130*/  LEA R160, P1, R158, R8, 0x1 ;  /* 0x000000089ea07211 */ /* 0x004fc800078208ff */
[----:B------:R-:W-:-:S05]  /*2140*/  LEA.HI.X R161, R158, R9, R159, 0x1, P1 ;  /* 0x000000099ea17211 */ /* 0x000fca00008f0c9f */
[----:B------:R-:W2:Y:S01]  /*2150*/  @P0 LDG.E.LTC128B.U16 R167, desc[UR36][R160.64] ;  /* 0x00000024a0a70981 */ /* 0x000ea2000c1e1520 */
[----:B------:R-:W-:Y:S01]  /*2160*/  IMAD.WIDE.U32 R162, R165, R12, R6 ;  /* 0x0000000ca5a27225 */ /* 0x000fe200078e0006 */
[----:B------:R-:W-:Y:S01]  /*2170*/  ISETP.GT.AND P3, PT, R0, 0x1, P2 ;  /* 0x000000010000780c */ /* 0x000fe20001764270 */
[----:B------:R-:W-:Y:S02]  /*2180*/  BSSY B1, `(.L_x_36) ;  /* 0x0000013000017945 */ /* 0x000fe40003800000 */
[----:B------:R-:W-:Y:S02]  /*2190*/  IMAD.IADD R163, R169, 0x1, R163 ;  /* 0x00000001a9a37824 */ /* 0x000fe400078e02a3 */
[----:B------:R-:W-:-:S04]  /*21a0*/  IMAD.WIDE.U32 R162, R23, R10, R162 ;  /* 0x0000000a17a27225 */ /* 0x000fc800078e00a2 */
[----:B--2---:R-:W-:-:S05]  /*21b0*/  HADD2.F32 R158, -RZ, R167.H0_H0 ;  /* 0x200000a7ff9e7230 */ /* 0x004fca0000004100 */
[----:B------:R-:W-:Y:S01]  /*21c0*/  FMUL R159, R158, R155 ;  /* 0x0000009b9e9f7220 */ /* 0x000fe20000400000 */
[----:B------:R-:W-:-:S03]  /*21d0*/  LEA R158, P1, R166, UR4, 0x1 ;  /* 0x00000004a69e7c11 */ /* 0x000fc6000f8208ff */
[----:B------:R-:W-:Y:S01]  /*21e0*/  FFMA R159, R88, R154, R159 ;  /* 0x0000009a589f7223 */ /* 0x000fe2000000009f */
[----:B------:R-:W-:-:S04]  /*21f0*/  IMAD.IADD R88, R11, 0x1, R163 ;  /* 0x000000010b587824 */ /* 0x000fc800078e02a3 */
[----:B------:R-:W-:Y:S02]  /*2200*/  F2FP.F16.F32.PACK_AB R161, RZ, R159 ;  /* 0x0000009fffa1723e */ /* 0x000fe400000000ff */
[----:B------:R-:W-:Y:S02]  /*2210*/  LEA.HI.X R159, R166, UR5, R171, 0x1, P1 ;  /* 0x00000005a69f7c11 */ /* 0x000fe400088f0cab */
[----:B------:R-:W-:Y:S02]  /*2220*/  PRMT R163, R161, 0x7610, R163 ;  /* 0x00007610a1a37816 */ /* 0x000fe400000000a3 */
[----:B------:R-:W-:-:S03]  /*2230*/  LEA R160, P1, R162, R8, 0x1 ;  /* 0x00000008a2a07211 */ /* 0x000fc600078208ff */
[----:B------:R0:W-:Y:S01]  /*2240*/  @P0 STG.E.U16 desc[UR36][R158.64], R163 ;  /* 0x000000a39e000986 */ /* 0x0001e2000c101524 */
[--C-:B------:R-:W-:Y:S01]  /*2250*/  LEA.HI.X R161, R162, R9, R88.reuse, 0x1, P1 ;  /* 0x00000009a2a17211 */ /* 0x100fe200008f0c58 */
[C---:B------:R-:W-:Y:S01]  /*2260*/  IMAD.SHL.U32 R162, R12.reuse, 0x8, RZ ;  /* 0x000000080ca27824 */ /* 0x040fe200078e00ff */
[----:B------:R-:W-:Y:S02]  /*2270*/  PRMT R88, R167, 0x7610, R88 ;  /* 0x00007610a7587816 */ /* 0x000fe40000000058 */
[----:B0-----:R-:W-:Y:S01]  /*2280*/  SHF.L.U64.HI R163, R12, 0x3, R13 ;  /* 0x000000030ca37819 */ /* 0x001fe2000001020d */
[----:B------:R-:W-:Y:S06]  /*2290*/  @!P3 BRA `(.L_x_37) ;  /* 0x000000000004b947 */ /* 0x000fec0003800000 */
[----:B------:R0:W5:Y:S02]  /*22a0*/  LDG.E.LTC128B.U16 R88, desc[UR36][R160.64+0x2] ;  /* 0x00000224a0587981 */ /* 0x000164000c1e1520 */
.L_x_37:
[----:B------:R-:W-:Y:S05]  /*22b0*/  BSYNC B1 ;  /* 0x0000000000017941 */ /* 0x000fea0003800000 */
.L_x_36:
[----:B-----5:R-:W-:Y:S01]  /*22c0*/  HADD2.F32 R168, -RZ, R88.H0_H0 ;  /* 0x20000058ffa87230 */ /* 0x020fe20000004100 */
[----:B------:R-:W-:Y:S01]  /*22d0*/  ISETP.GT.AND P0, PT, R157, 0x8, PT ;  /* 0x000000089d00780c */ /* 0x000fe20003f04270 */
[----:B------:R-:W-:-:S04]  /*22e0*/  IMAD.WIDE.U32 R166, R165, R12, R162 ;  /* 0x0000000ca5a67225 */ /* 0x000fc800078e00a2 */
[----:B------:R-:W-:Y:S01]  /*22f0*/  FMUL R168, R168, R155 ;  /* 0x0000009ba8a87220 */ /* 0x000fe20000400000 */
[----:B------:R-:W-:Y:S01]  /*2300*/  IMAD.IADD R169, R169, 0x1, R167 ;  /* 0x00000001a9a97824 */ /* 0x000fe200078e02a7 */
[----:B------:R-:W-:Y:S02]  /*2310*/  ISETP.GT.AND P1, PT, R0, RZ, P0 ;  /* 0x000000ff0000720c */ /* 0x000fe40000724270 */
[----:B------:R-:W-:Y:S01]  /*2320*/  FFMA R168, R89, R154, R168 ;  /* 0x0000009a59a87223 */ /* 0x000fe200000000a8 */
[----:B------:R-:W-:-:S04]  /*2330*/  IADD3 R89, P4, R14, R166, RZ ;  /* 0x000000a60e597210 */ /* 0x000fc80007f9e0ff */
[----:B------:R-:W-:Y:S02]  /*2340*/  F2FP.F16.F32.PACK_AB R168, RZ, R168 ;  /* 0x000000a8ffa8723e */ /* 0x000fe400000000ff */
[----:B------:R-:W-:Y:S02]  /*2350*/  IADD3.X R172, R169, R21, RZ, P4, !PT ;  /* 0x00000015a9ac7210 */ /* 0x000fe400027fe4ff */
[C---:B------:R-:W-:Y:S02]  /*2360*/  LEA R170, P4, R89.reuse, R8, 0x1 ;  /* 0x0000000859aa7211 */ /* 0x040fe400078808ff */
[----:B------:R-:W-:Y:S02]  /*2370*/  PRMT R167, R168, 0x7610, R167 ;  /* 0x00007610a8a77816 */ /* 0x000fe400000000a7 */
[----:B------:R-:W-:Y:S02]  /*2380*/  PRMT R168, R88, 0x7610, R168 ;  /* 0x0000761058a87816 */ /* 0x000fe400000000a8 */
[----:B------:R-:W-:Y:S01]  /*2390*/  LEA.HI.X R171, R89, R9, R172, 0x1, P4 ;  /* 0x0000000959ab7211 */ /* 0x000fe200020f0cac */
[----:B------:R1:W-:Y:S04]  /*23a0*/  @P3 STG.E.U16 desc[UR36][R158.64+0x2], R167 ;  /* 0x000002a79e003986 */ /* 0x0003e8000c101524 */
[----:B------:R2:W3:Y:S01]  /*23b0*/  @P1 LDG.E.LTC128B.U16 R168, desc[UR36][R170.64] ;  /* 0x00000024aaa81981 */ /* 0x0004e2000c1e1520 */
[----:B------:R-:W-:Y:S01]  /*23c0*/  IADD3 R166, P3, R6, R166, RZ ;  /* 0x000000a606a67210 */ /* 0x000fe20007f7e0ff */
[----:B------:R-:W-:Y:S04]  /*23d0*/  BSSY B1, `(.L_x_38) ;  /* 0x0000012000017945 */ /* 0x000fe80003800000 */
[----:B-1----:R-:W-:-:S02]  /*23e0*/  IMAD.X R167, R7, 0x1, R169, P3 ;  /* 0x0000000107a77824 */ /* 0x002fc400018e06a9 */
[----:B------:R-:W-:Y:S02]  /*23f0*/  IMAD.SHL.U32 R169, R4, 0x10, RZ ;  /* 0x0000001004a97824 */ /* 0x000fe400078e00ff */
[----:B------:R-:W-:-:S03]  /*2400*/  IMAD.WIDE.U32 R166, R23, R10, R166 ;  /* 0x0000000a17a67225 */ /* 0x000fc600078e00a6 */
[----:B--2---:R-:W-:Y:S01]  /*2410*/  IADD3 R170, P3, R169, R158, RZ ;  /* 0x0000009ea9aa7210 */ /* 0x004fe20007f7e0ff */
[----:B------:R-:W-:Y:S01]  /*2420*/  IMAD.IADD R172, R11, 0x1, R167 ;  /* 0x000000010bac7824 */ /* 0x000fe200078e02a7 */
[----:B------:R-:W-:-:S05]  /*2430*/  SHF.L.U64.HI R167, R4, 0x4, R5 ;  /* 0x0000000404a77819 */ /* 0x000fca0000010205 */
[----:B------:R-:W-:Y:S02]  /*2440*/  IMAD.X R171, R167, 0x1, R159, P3 ;  /* 0x00000001a7ab7824 */ /* 0x000fe400018e069f */
[----:B---3--:R-:W-:-:S05]  /*2450*/  HADD2.F32 R88, -RZ, R168.H0_H0 ;  /* 0x200000a8ff587230 */ /* 0x008fca0000004100 */
[----:B------:R-:W-:Y:S01]  /*2460*/  FMUL R89, R88, R155 ;  /* 0x0000009b58597220 */ /* 0x000fe20000400000 */
[----:B------:R-:W-:-:S03]  /*2470*/  LEA R88, P4, R166, R8, 0x1 ;  /* 0x00000008a6587211 */ /* 0x000fc600078808ff */
[----:B------:R-:W-:Y:S01]  /*2480*/  FFMA R90, R90, R154, R89 ;  /* 0x0000009a5a5a7223 */ /* 0x000fe20000000059 */
[----:B------:R-:W-:Y:S02]  /*2490*/  LEA.HI.X R89, R166, R9, R172, 0x1, P4 ;  /* 0x00000009a6597211 */ /* 0x000fe400020f0cac */
[----:B------:R-:W-:Y:S02]  /*24a0*/  ISETP.GT.AND P4, PT, R0, 0x1, P0 ;  /* 0x000000010000780c */ /* 0x000fe40000784270 */
[----:B------:R-:W-:-:S05]  /*24b0*/  F2FP.F16.F32.PACK_AB R90, RZ, R90 ;  /* 0x0000005aff5a723e */ /* 0x000fca00000000ff */
[----:B------:R1:W-:Y:S06]  /*24c0*/  @P1 STG.E.U16 desc[UR36][R170.64], R90 ;  /* 0x0000005aaa001986 */ /* 0x0003ec000c101524 */
[----:B------:R-:W-:Y:S05]  /*24d0*/  @!P4 BRA `(.L_x_39) ;  /* 0x000000000004c947 */ /* 0x000fea0003800000 */
[----:B------:R2:W5:Y:S02]  /*24e0*/  LDG.E.LTC128B.U16 R168, desc[UR36][R88.64+0x2] ;  /* 0x0000022458a87981 */ /* 0x000564000c1e1520 */
.L_x_39:
[----:B------:R-:W-:Y:S05]  /*24f0*/  BSYNC B1 ;  /* 0x0000000000017941 */ /* 0x000fea0003800000 */
.L_x_38:
[----:B-1---5:R-:W-:Y:S01]  /*2500*/  HADD2.F32 R90, -RZ, R168.H0_H0 ;  /* 0x200000a8ff5a7230 */ /* 0x022fe20000004100 */
[----:B------:R-:W-:Y:S01]  /*2510*/  ISETP.GT.AND P1, PT, R0, 0x8, P2 ;  /* 0x000000080000780c */ /* 0x000fe20001724270 */
[----:B------:R-:W-:Y:S03]  /*2520*/  BSSY B1, `(.L_x_40) ;  /* 0x000000a000017945 */ /* 0x000fe60003800000 */
[----:B------:R-:W-:-:S04]  /*2530*/  FMUL R90, R90, R155 ;  /* 0x0000009b5a5a7220 */ /* 0x000fc80000400000 */
[----:B------:R-:W-:Y:S01]  /*2540*/  FFMA R90, R91, R154, R90 ;  /* 0x0000009a5b5a7223 */ /* 0x000fe2000000005a */
[----:B------:R-:W-:-:S04]  /*2550*/  @P4 IMAD.MOV.U32 R91, RZ, RZ, R171 ;  /* 0x000000ffff5b4224 */ /* 0x000fc800078e00ab */
[----:B------:R-:W-:-:S04]  /*2560*/  F2FP.F16.F32.PACK_AB R90, RZ, R90 ;  /* 0x0000005aff5a723e */ /* 0x000fc800000000ff */
[----:B------:R-:W-:Y:S01]  /*2570*/  PRMT R166, R90, 0x7610, R166 ;  /* 0x000076105aa67816 */ /* 0x000fe200000000a6 */
[----:B------:R-:W-:-:S05]  /*2580*/  @P4 IMAD.MOV.U32 R90, RZ, RZ, R170 ;  /* 0x000000ffff5a4224 */ /* 0x000fca00078e00aa */
[----:B------:R1:W-:Y:S01]  /*2590*/  @P4 STG.E.U16 desc[UR36][R90.64+0x2], R166 ;  /* 0x000002a65a004986 */ /* 0x0003e2000c101524 */
[----:B------:R-:W-:Y:S05]  /*25a0*/  @!P1 BRA `(.L_x_41) ;  /* 0x0000000000049947 */ /* 0x000fea0003800000 */
[----:B------:R3:W5:Y:S02]  /*25b0*/  LDG.E.LTC128B.U16 R168, desc[UR36][R160.64+0x10] ;  /* 0x00001024a0a87981 */ /* 0x000764000c1e1520 */
.L_x_41:
[----:B------:R-:W-:Y:S05]  /*25c0*/  BSYNC B1 ;  /* 0x0000000000017941 */ /* 0x000fea0003800000 */
.L_x_40:
[----:B-1---5:R-:W-:Y:S01]  /*25d0*/  HADD2.F32 R90, -RZ, R168.H0_H0 ;  /* 0x200000a8ff5a7230 */ /* 0x022fe20000004100 */
[----:B------:R-:W-:Y:S01]  /*25e0*/  ISETP.GT.AND P3, PT, R0, 0x9, P2 ;  /* 0x000000090000780c */ /* 0x000fe20001764270 */
[----:B------:R-:W-:Y:S03]  /*25f0*/  BSSY B1, `(.L_x_42) ;  /* 0x000000a000017945 */ /* 0x000fe60003800000 */
[----:B------:R-:W-:Y:S01]  /*2600*/  FMUL R91, R90, R155 ;  /* 0x0000009b5a5b7220 */ /* 0x000fe20000400000 */
[----:B------:R-:W-:-:S03]  /*2610*/  @P1 IMAD.MOV.U32 R90, RZ, RZ, R158 ;  /* 0x000000ffff5a1224 */ /* 0x000fc600078e009e */
[----:B------:R-:W-:-:S05]  /*2620*/  FFMA R91, R92, R154, R91 ;  /* 0x0000009a5c5b7223 */ /* 0x000fca000000005b */
[----:B------:R-:W-:-:S04]  /*2630*/  F2FP.F16.F32.PACK_AB R91, RZ, R91 ;  /* 0x0000005bff5b723e */ /* 0x000fc800000000ff */
[----:B------:R-:W-:Y:S01]  /*2640*/  PRMT R92, R91, 0x7610, R92 ;  /* 0x000076105b5c7816 */ /* 0x000fe2000000005c */
[----:B------:R-:W-:-:S05]  /*2650*/  @P1 IMAD.MOV.U32 R91, RZ, RZ, R159 ;  /* 0x000000ffff5b1224 */ /* 0x000fca00078e009f */
[----:B------:R1:W-:Y:S01]  /*2660*/  @P1 STG.E.U16 desc[UR36][R90.64+0x10], R92 ;  /* 0x0000105c5a001986 */ /* 0x0003e2000c101524 */
[----:B------:R-:W-:Y:S05]  /*2670*/  @!P3 BRA `(.L_x_43) ;  /* 0x000000000004b947 */ /* 0x000fea0003800000 */
[----:B------:R4:W5:Y:S02]  /*2680*/  LDG.E.LTC128B.U16 R168, desc[UR36][R160.64+0x12] ;  /* 0x00001224a0a87981 */ /* 0x000964000c1e1520 */
.L_x_43:
[----:B------:R-:W-:Y:S05]  /*2690*/  BSYNC B1 ;  /* 0x0000000000017941 */ /* 0x000fea0003800000 */
.L_x_42:
[----:B-1---5:R-:W-:Y:S01]  /*26a0*/  HADD2.F32 R90, -RZ, R168.H0_H0 ;  /* 0x200000a8ff5a7230 */ /* 0x022fe20000004100 */
[----:B------:R-:W-:Y:S01]  /*26b0*/  ISETP.GT.AND P1, PT, R0, 0x8, P0 ;  /* 0x000000080000780c */ /* 0x000fe20000724270 */
[----:B------:R-:W-:Y:S01]  /*26c0*/  @P3 IMAD.MOV.U32 R91, RZ, RZ, R159 ;  /* 0x000000ffff5b3224 */ /* 0x000fe200078e009f */
[----:B------:R-:W-:Y:S02]  /*26d0*/  BSSY B1, `(.L_x_44) ;  /* 0x0000009000017945 */ /* 0x000fe40003800000 */
[----:B------:R-:W-:-:S04]  /*26e0*/  FMUL R90, R90, R155 ;  /* 0x0000009b5a5a7220 */ /* 0x000fc80000400000 */
[----:B------:R-:W-:-:S05]  /*26f0*/  FFMA R90, R93, R154, R90 ;  /* 0x0000009a5d5a7223 */ /* 0x000fca000000005a */
[----:B------:R-:W-:-:S04]  /*2700*/  F2FP.F16.F32.PACK_AB R90, RZ, R90 ;  /* 0x0000005aff5a723e */ /* 0x000fc800000000ff */
[----:B------:R-:W-:Y:S02]  /*2710*/  PRMT R92, R90, 0x7610, R92 ;  /* 0x000076105a5c7816 */ /* 0x000fe4000000005c */
[----:B------:R-:W-:-:S05]  /*2720*/  @P3 MOV R90, R158 ;  /* 0x0000009e005a3202 */ /* 0x000fca0000000f00 */
[----:B------:R1:W-:Y:S01]  /*2730*/  @P3 STG.E.U16 desc[UR36][R90.64+0x12], R92 ;  /* 0x0000125c5a003986 */ /* 0x0003e2000c101524 */
[----:B------:R-:W-:Y:S05]  /*2740*/  @!P1 BRA `(.L_x_45) ;  /* 0x0000000000049947 */ /* 0x000fea0003800000 */
[----:B------:R0:W5:Y:S02]  /*2750*/  LDG.E.LTC128B.U16 R168, desc[UR36][R88.64+0x10] ;  /* 0x0000102458a87981 */ /* 0x000164000c1e1520 */
.L_x_45:
[----:B------:R-:W-:Y:S05]  /*2760*/  BSYNC B1 ;  /* 0x0000000000017941 */ /* 0x000fea0003800000 */
.L_x_44:
        /* <DEDUP_REMOVED lines=12> */
.L_x_47:
[----:B------:R-:W-:Y:S05]  /*2830*/  BSYNC B1 ;  /* 0x0000000000017941 */ /* 0x000fea0003800000 */
.L_x_46:
[----:B-1---5:R-:W-:Y:S01]  /*2840*/  HADD2.F32 R90, -RZ, R168.H0_H0 ;  /* 0x200000a8ff5a7230 */ /* 0x022fe20000004100 */
[----:B------:R-:W-:Y:S01]  /*2850*/  ISETP.GT.AND P1, PT, R0, 0x10, P2 ;  /* 0x000000100000780c */ /* 0x000fe20001724270 */
[----:B------:R-:W-:Y:S01]  /*2860*/  @P3 IMAD.MOV.U32 R91, RZ, RZ, R171 ;  /* 0x000000ffff5b3224 */ /* 0x000fe200078e00ab */
[----:B------:R-:W-:Y:S02]  /*2870*/  BSSY B1, `(.L_x_48) ;  /* 0x0000009000017945 */ /* 0x000fe40003800000 */
[----:B------:R-:W-:-:S04]  /*2880*/  FMUL R90, R90, R155 ;  /* 0x0000009b5a5a7220 */ /* 0x000fc80000400000 */
[----:B------:R-:W-:-:S05]  /*2890*/  FFMA R90, R95, R154, R90 ;  /* 0x0000009a5f5a7223 */ /* 0x000fca000000005a */
[----:B------:R-:W-:-:S04]  /*28a0*/  F2FP.F16.F32.PACK_AB R90, RZ, R90 ;  /* 0x0000005aff5a723e */ /* 0x000fc800000000ff */
[----:B------:R-:W-:Y:S01]  /*28b0*/  PRMT R92, R90, 0x7610, R92 ;  /* 0x000076105a5c7816 */ /* 0x000fe2000000005c */
[----:B------:R-:W-:-:S05]  /*28c0*/  @P3 IMAD.MOV.U32 R90, RZ, RZ, R170 ;  /* 0x000000ffff5a3224 */ /* 0x000fca00078e00aa */
[----:B------:R1:W-:Y:S01]  /*28d0*/  @P3 STG.E.U16 desc[UR36][R90.64+0x12], R92 ;  /* 0x0000125c5a003986 */ /* 0x0003e2000c101524 */
[----:B------:R-:W-:Y:S05]  /*28e0*/  @!P1 BRA `(.L_x_49) ;  /* 0x0000000000049947 */ /* 0x000fea0003800000 */
[----:B------:R0:W5:Y:S02]  /*28f0*/  LDG.E.LTC128B.U16 R168, desc[UR36][R160.64+0x20] ;  /* 0x00002024a0a87981 */ /* 0x000164000c1e1520 */
.L_x_49:
[----:B------:R-:W-:Y:S05]  /*2900*/  BSYNC B1 ;  /* 0x0000000000017941 */ /* 0x000fea0003800000 */
.L_x_48:
        /* <DEDUP_REMOVED lines=12> */
.L_x_51:
[----:B------:R-:W-:Y:S05]  /*29d0*/  BSYNC B1 ;  /* 0x0000000000017941 */ /* 0x000fea0003800000 */
.L_x_50:
[----:B-1---5:R-:W-:Y:S01]  /*29e0*/  HADD2.F32 R90, -RZ, R168.H0_H0 ;  /* 0x200000a8ff5a7230 */ /* 0x022fe20000004100 */
[----:B------:R-:W-:Y:S01]  /*29f0*/  @P3 MOV R91, R159 ;  /* 0x0000009f005b3202 */ /* 0x000fe20000000f00 */
[----:B------:R-:W-:Y:S01]  /*2a00*/  BSSY B1, `(.L_x_52) ;  /* 0x000000a000017945 */ /* 0x000fe20003800000 */
[----:B------:R-:W-:Y:S02]  /*2a10*/  ISETP.GT.AND P1, PT, R0, 0x10, P0 ;  /* 0x000000100000780c */ /* 0x000fe40000724270 */
        /* <DEDUP_REMOVED lines=8> */
.L_x_53:
[----:B------:R-:W-:Y:S05]  /*2aa0*/  BSYNC B1 ;  /* 0x0000000000017941 */ /* 0x000fea0003800000 */
.L_x_52:
        /* <DEDUP_REMOVED lines=12> */
.L_x_55:
[----:B------:R-:W-:Y:S05]  /*2b70*/  BSYNC B1 ;  /* 0x0000000000017941 */ /* 0x000fea0003800000 */
.L_x_54:
        /* <DEDUP_REMOVED lines=12> */
.L_x_57:
[----:B------:R-:W-:Y:S05]  /*2c40*/  BSYNC B1 ;  /* 0x0000000000017941 */ /* 0x000fea0003800000 */
.L_x_56:
        /* <DEDUP_REMOVED lines=12> */
.L_x_59:
[----:B------:R-:W-:Y:S05]  /*2d10*/  BSYNC B1 ;  /* 0x0000000000017941 */ /* 0x000fea0003800000 */
.L_x_58:
        /* <DEDUP_REMOVED lines=12> */
.L_x_61:
[----:B------:R-:W-:Y:S05]  /*2de0*/  BSYNC B1 ;  /* 0x0000000000017941 */ /* 0x000fea0003800000 */
.L_x_60:
[----:B-1---5:R-:W-:Y:S01]  /*2df0*/  HADD2.F32 R90, -RZ, R168.H0_H0 ;  /* 0x200000a8ff5a7230 */ /* 0x022fe20000004100 */
[----:B------:R-:W-:Y:S01]  /*2e00*/  ISETP.GT.AND P3, PT, R0, 0x19, P0 ;  /* 0x000000190000780c */ /* 0x000fe20000764270 */
[----:B------:R-:W-:Y:S03]  /*2e10*/  BSSY B1, `(.L_x_62) ;  /* 0x000000a000017945 */ /* 0x000fe60003800000 */
[----:B------:R-:W-:Y:S01]  /*2e20*/  FMUL R91, R90, R155 ;  /* 0x0000009b5a5b7220 */ /* 0x000fe20000400000 */
[----:B------:R-:W-:-:S03]  /*2e30*/  @P1 MOV R90, R170 ;  /* 0x000000aa005a1202 */ /* 0x000fc60000000f00 */
[----:B------:R-:W-:-:S05]  /*2e40*/  FFMA R91, R102, R154, R91 ;  /* 0x0000009a665b7223 */ /* 0x000fca000000005b */
[----:B------:R-:W-:-:S04]  /*2e50*/  F2FP.F16.F32.PACK_AB R91, RZ, R91 ;  /* 0x0000005bff5b723e */ /* 0x000fc800000000ff */
[----:B------:R-:W-:Y:S01]  /*2e60*/  PRMT R92, R91, 0x7610, R92 ;  /* 0x000076105b5c7816 */ /* 0x000fe2000000005c */
[----:B------:R-:W-:-:S05]  /*2e70*/  @P1 IMAD.MOV.U32 R91, RZ, RZ, R171 ;  /* 0x000000ffff5b1224 */ /* 0x000fca00078e00ab */
[----:B------:R1:W-:Y:S01]  /*2e80*/  @P1 STG.E.U16 desc[UR36][R90.64+0x30], R92 ;  /* 0x0000305c5a001986 */ /* 0x0003e2000c101524 */
[----:B------:R-:W-:Y:S05]  /*2e90*/  @!P3 BRA `(.L_x_63) ;  /* 0x000000000004b947 */ /* 0x000fea0003800000 */
[----:B------:R0:W5:Y:S02]  /*2ea0*/  LDG.E.LTC128B.U16 R168, desc[UR36][R88.64+0x32] ;  /* 0x0000322458a87981 */ /* 0x000164000c1e1520 */
.L_x_63:
[----:B------:R-:W-:Y:S05]  /*2eb0*/  BSYNC B1 ;  /* 0x0000000000017941 */ /* 0x000fea0003800000 */
.L_x_62:
        /* <DEDUP_REMOVED lines=12> */
.L_x_65:
[----:B------:R-:W-:Y:S05]  /*2f80*/  BSYNC B1 ;  /* 0x0000000000017941 */ /* 0x000fea0003800000 */
.L_x_64:
        /* <DEDUP_REMOVED lines=12> */
.L_x_67:
[----:B------:R-:W-:Y:S05]  /*3050*/  BSYNC B1 ;  /* 0x0000000000017941 */ /* 0x000fea0003800000 */
.L_x_66:
        /* <DEDUP_REMOVED lines=12> */
.L_x_69:
[----:B------:R-:W-:Y:S05]  /*3120*/  BSYNC B1 ;  /* 0x0000000000017941 */ /* 0x000fea0003800000 */
.L_x_68:
[----:B-1---5:R-:W-:Y:S01]  /*3130*/  HADD2.F32 R90, -RZ, R168.H0_H0 ;  /* 0x200000a8ff5a7230 */ /* 0x022fe20000004100 */
[----:B------:R-:W-:Y:S01]  /*3140*/  ISETP.GT.AND P3, PT, R0, 0x21, P0 ;  /* 0x000000210000780c */ /* 0x000fe20000764270 */
[----:B------:R-:W-:Y:S03]  /*3150*/  BSSY B1, `(.L_x_70) ;  /* 0x000000a000017945 */ /* 0x000fe60003800000 */
[----:B------:R-:W-:Y:S01]  /*3160*/  FMUL R91, R90, R155 ;  /* 0x0000009b5a5b7220 */ /* 0x000fe20000400000 */
[----:B------:R-:W-:-:S03]  /*3170*/  @P1 IMAD.MOV.U32 R90, RZ, RZ, R170 ;  /* 0x000000ffff5a1224 */ /* 0x000fc600078e00aa */
[----:B------:R-:W-:-:S05]  /*3180*/  FFMA R91, R106, R154, R91 ;  /* 0x0000009a6a5b7223 */ /* 0x000fca000000005b */
[----:B------:R-:W-:-:S04]  /*3190*/  F2FP.F16.F32.PACK_AB R91, RZ, R91 ;  /* 0x0000005bff5b723e */ /* 0x000fc800000000ff */
[----:B------:R-:W-:Y:S02]  /*31a0*/  PRMT R92, R91, 0x7610, R92 ;  /* 0x000076105b5c7816 */ /* 0x000fe4000000005c */
[----:B------:R-:W-:-:S05]  /*31b0*/  @P1 MOV R91, R171 ;  /* 0x000000ab005b1202 */ /* 0x000fca0000000f00 */
[----:B------:R1:W-:Y:S01]  /*31c0*/  @P1 STG.E.U16 desc[UR36][R90.64+0x40], R92 ;  /* 0x0000405c5a001986 */ /* 0x0003e2000c101524 */
[----:B------:R-:W-:Y:S05]  /*31d0*/  @!P3 BRA `(.L_x_71) ;  /* 0x000000000004b947 */ /* 0x000fea0003800000 */
[----:B------:R0:W5:Y:S02]  /*31e0*/  LDG.E.LTC128B.U16 R168, desc[UR36][R88.64+0x42] ;  /* 0x0000422458a87981 */ /* 0x000164000c1e1520 */
.L_x_71:
[----:B------:R-:W-:Y:S05]  /*31f0*/  BSYNC B1 ;  /* 0x0000000000017941 */ /* 0x000fea0003800000 */
.L_x_70:
        /* <DEDUP_REMOVED lines=12> */
.L_x_73:
[----:B------:R-:W-:Y:S05]  /*32c0*/  BSYNC B1 ;  /* 0x0000000000017941 */ /* 0x000fea0003800000 */
.L_x_72:
        /* <DEDUP_REMOVED lines=12> */
.L_x_75:
[----:B------:R-:W-:Y:S05]  /*3390*/  BSYNC B1 ;  /* 0x0000000000017941 */ /* 0x000fea0003800000 */
.L_x_74:
        /* <DEDUP_REMOVED lines=12> */
.L_x_77:
[----:B------:R-:W-:Y:S05]  /*3460*/  BSYNC B1 ;  /* 0x0000000000017941 */ /* 0x000fea0003800000 */
.L_x_76:
        /* <DEDUP_REMOVED lines=12> */
.L_x_79:
[----:B------:R-:W-:Y:S05]  /*3530*/  BSYNC B1 ;  /* 0x0000000000017941 */ /* 0x000fea0003800000 */
.L_x_78:
        /* <DEDUP_REMOVED lines=12> */
.L_x_81:
[----:B------:R-:W-:Y:S05]  /*3600*/  BSYNC B1 ;  /* 0x0000000000017941 */ /* 0x000fea0003800000 */
.L_x_80:
        /* <DEDUP_REMOVED lines=12> */
.L_x_83:
[----:B------:R-:W-:Y:S05]  /*36d0*/  BSYNC B1 ;  /* 0x0000000000017941 */ /* 0x000fea0003800000 */
.L_x_82:
        /* <DEDUP_REMOVED lines=12> */
.L_x_85:
[----:B------:R-:W-:Y:S05]  /*37a0*/  BSYNC B1 ;  /* 0x0000000000017941 */ /* 0x000fea0003800000 */
.L_x_84:
        /* <DEDUP_REMOVED lines=12> */
.L_x_87:
[----:B------:R-:W-:Y:S05]  /*3870*/  BSYNC B1 ;  /* 0x0000000000017941 */ /* 0x000fea0003800000 */
.L_x_86:
        /* <DEDUP_REMOVED lines=12> */
.L_x_89:
[----:B------:R-:W-:Y:S05]  /*3940*/  BSYNC B1 ;  /* 0x0000000000017941 */ /* 0x000fea0003800000 */
.L_x_88:
        /* <DEDUP_REMOVED lines=12> */
.L_x_91:
[----:B------:R-:W-:Y:S05]  /*3a10*/  BSYNC B1 ;  /* 0x0000000000017941 */ /* 0x000fea0003800000 */
.L_x_90:
        /* <DEDUP_REMOVED lines=12> */
.L_x_93:
[----:B------:R-:W-:Y:S05]  /*3ae0*/  BSYNC B1 ;  /* 0x0000000000017941 */ /* 0x000fea0003800000 */
.L_x_92:
        /* <DEDUP_REMOVED lines=12> */
.L_x_95:
[----:B------:R-:W-:Y:S05]  /*3bb0*/  BSYNC B1 ;  /* 0x0000000000017941 */ /* 0x000fea0003800000 */
.L_x_94:
        /* <DEDUP_REMOVED lines=12> */
.L_x_97:
[----:B------:R-:W-:Y:S05]  /*3c80*/  BSYNC B1 ;  /* 0x0000000000017941 */ /* 0x000fea0003800000 */
.L_x_96:
        /* <DEDUP_REMOVED lines=12> */
.L_x_99:
[----:B------:R-:W-:Y:S05]  /*3d50*/  BSYNC B1 ;  /* 0x0000000000017941 */ /* 0x000fea0003800000 */
.L_x_98:
        /* <DEDUP_REMOVED lines=12> */
.L_x_101:
[----:B------:R-:W-:Y:S05]  /*3e20*/  BSYNC B1 ;  /* 0x0000000000017941 */ /* 0x000fea0003800000 */
.L_x_100:
        /* <DEDUP_REMOVED lines=12> */
.L_x_103:
[----:B------:R-:W-:Y:S05]  /*3ef0*/  BSYNC B1 ;  /* 0x0000000000017941 */ /* 0x000fea0003800000 */
.L_x_102:
        /* <DEDUP_REMOVED lines=12> */
.L_x_105:
[----:B------:R-:W-:Y:S05]  /*3fc0*/  BSYNC B1 ;  /* 0x0000000000017941 */ /* 0x000fea0003800000 */
.L_x_104:
        /* <DEDUP_REMOVED lines=12> */
.L_x_107:
[----:B------:R-:W-:Y:S05]  /*4090*/  BSYNC B1 ;  /* 0x0000000000017941 */ /* 0x000fea0003800000 */
.L_x_106:
        /* <DEDUP_REMOVED lines=12> */
.L_x_109:
[----:B------:R-:W-:Y:S05]  /*4160*/  BSYNC B1 ;  /* 0x0000000000017941 */ /* 0x000fea0003800000 */
.L_x_108:
        /* <DEDUP_REMOVED lines=12> */
.L_x_111:
[----:B------:R-:W-:Y:S05]  /*4230*/  BSYNC B1 ;  /* 0x0000000000017941 */ /* 0x000fea0003800000 */
.L_x_110:
        /* <DEDUP_REMOVED lines=12> */
.L_x_113:
[----:B------:R-:W-:Y:S05]  /*4300*/  BSYNC B1 ;  /* 0x0000000000017941 */ /* 0x000fea0003800000 */
.L_x_112:
        /* <DEDUP_REMOVED lines=12> */
.L_x_115:
[----:B------:R-:W-:Y:S05]  /*43d0*/  BSYNC B1 ;  /* 0x0000000000017941 */ /* 0x000fea0003800000 */
.L_x_114:
        /* <DEDUP_REMOVED lines=12> */
.L_x_117:
[----:B------:R-:W-:Y:S05]  /*44a0*/  BSYNC B1 ;  /* 0x0000000000017941 */ /* 0x000fea0003800000 */
.L_x_116:
        /* <DEDUP_REMOVED lines=12> */
.L_x_119:
[----:B------:R-:W-:Y:S05]  /*4570*/  BSYNC B1 ;  /* 0x0000000000017941 */ /* 0x000fea0003800000 */
.L_x_118:
        /* <DEDUP_REMOVED lines=12> */
.L_x_121:
[----:B------:R-:W-:Y:S05]  /*4640*/  BSYNC B1 ;  /* 0x0000000000017941 */ /* 0x000fea0003800000 */
.L_x_120:
        /* <DEDUP_REMOVED lines=12> */
.L_x_123:
[----:B------:R-:W-:Y:S05]  /*4710*/  BSYNC B1 ;  /* 0x0000000000017941 */ /* 0x000fea0003800000 */
.L_x_122:
        /* <DEDUP_REMOVED lines=12> */
.L_x_125:
[----:B------:R-:W-:Y:S05]  /*47e0*/  BSYNC B1 ;  /* 0x0000000000017941 */ /* 0x000fea0003800000 */
.L_x_124:
        /* <DEDUP_REMOVED lines=12> */
.L_x_127:
[----:B------:R-:W-:Y:S05]  /*48b0*/  BSYNC B1 ;  /* 0x0000000000017941 */ /* 0x000fea0003800000 */
.L_x_126:
        /* <DEDUP_REMOVED lines=12> */
.L_x_129:
[----:B------:R-:W-:Y:S05]  /*4980*/  BSYNC B1 ;  /* 0x0000000000017941 */ /* 0x000fea0003800000 */
.L_x_128:
        /* <DEDUP_REMOVED lines=12> */
.L_x_131:
[----:B------:R-:W-:Y:S05]  /*4a50*/  BSYNC B1 ;  /* 0x0000000000017941 */ /* 0x000fea0003800000 */
.L_x_130:
        /* <DEDUP_REMOVED lines=12> */
.L_x_133:
[----:B------:R-:W-:Y:S05]  /*4b20*/  BSYNC B1 ;  /* 0x0000000000017941 */ /* 0x000fea0003800000 */
.L_x_132:
        /* <DEDUP_REMOVED lines=12> */
.L_x_135:
[----:B------:R-:W-:Y:S05]  /*4bf0*/  BSYNC B1 ;  /* 0x0000000000017941 */ /* 0x000fea0003800000 */
.L_x_134:
        /* <DEDUP_REMOVED lines=12> */
.L_x_137:
[----:B------:R-:W-:Y:S05]  /*4cc0*/  BSYNC B1 ;  /* 0x0000000000017941 */ /* 0x000fea0003800000 */
.L_x_136:
        /* <DEDUP_REMOVED lines=12> */
.L_x_139:
[----:B------:R-:W-:Y:S05]  /*4d90*/  BSYNC B1 ;  /* 0x0000000000017941 */ /* 0x000fea0003800000 */
.L_x_138:
        /* <DEDUP_REMOVED lines=12> */
.L_x_141:
[----:B------:R-:W-:Y:S05]  /*4e60*/  BSYNC B1 ;  /* 0x0000000000017941 */ /* 0x000fea0003800000 */
.L_x_140:
        /* <DEDUP_REMOVED lines=12> */
.L_x_143:
[----:B------:R-:W-:Y:S05]  /*4f30*/  BSYNC B1 ;  /* 0x0000000000017941 */ /* 0x000fea0003800000 */
.L_x_142:
        /* <DEDUP_REMOVED lines=12> */
.L_x_145:
[----:B------:R-:W-:Y:S05]  /*5000*/  BSYNC B1 ;  /* 0x0000000000017941 */ /* 0x000fea0003800000 */
.L_x_144:
        /* <DEDUP_REMOVED lines=12> */
.L_x_147:
[----:B------:R-:W-:Y:S05]  /*50d0*/  BSYNC B1 ;  /* 0x0000000000017941 */ /* 0x000fea0003800000 */
.L_x_146:
        /* <DEDUP_REMOVED lines=12> */
.L_x_149:
[----:B------:R-:W-:Y:S05]  /*51a0*/  BSYNC B1 ;  /* 0x0000000000017941 */ /* 0x000fea0003800000 */
.L_x_148:
        /* <DEDUP_REMOVED lines=12> */
.L_x_151:
[----:B------:R-:W-:Y:S05]  /*5270*/  BSYNC B1 ;  /* 0x0000000000017941 */ /* 0x000fea0003800000 */
.L_x_150:
        /* <DEDUP_REMOVED lines=12> */
.L_x_153:
[----:B------:R-:W-:Y:S05]  /*5340*/  BSYNC B1 ;  /* 0x0000000000017941 */ /* 0x000fea0003800000 */
.L_x_152:
        /* <DEDUP_REMOVED lines=12> */
.L_x_155:
[----:B------:R-:W-:Y:S05]  /*5410*/  BSYNC B1 ;  /* 0x0000000000017941 */ /* 0x000fea0003800000 */
.L_x_154:
        /* <DEDUP_REMOVED lines=12> */
.L_x_157:
[----:B------:R-:W-:Y:S05]  /*54e0*/  BSYNC B1 ;  /* 0x0000000000017941 */ /* 0x000fea0003800000 */
.L_x_156:
[----:B-1---5:R-:W-:Y:S01]  /*54f0*/  HADD2.F32 R90, -RZ, R168.H0_H0 ;  /* 0x200000a8ff5a7230 */ /* 0x022fe20000004100 */
[----:B------:R-:W-:Y:S01]  /*5500*/  ISETP.GT.AND P1, PT, R0, 0x79, P0 ;  /* 0x000000790000780c */ /* 0x000fe20000724270 */
[----:B------:R-:W-:Y:S01]  /*5510*/  BSSY B1, `(.L_x_158) ;  /* 0x000000c000017945 */ /* 0x000fe20003800000 */
[----:B------:R-:W-:Y:S02]  /*5520*/  IADD3 R165, P0, R165, 0x80, RZ ;  /* 0x00000080a5a57810 */ /* 0x000fe40007f1e0ff */
[----:B------:R-:W-:Y:S01]  /*5530*/  FMUL R91, R90, R155 ;  /* 0x0000009b5a5b7220 */ /* 0x000fe20000400000 */
[----:B------:R-:W-:Y:S02]  /*5540*/  @P3 IMAD.MOV.U32 R90, RZ, RZ, R170 ;  /* 0x000000ffff5a3224 */ /* 0x000fe400078e00aa */
[----:B------:R-:W-:Y:S02]  /*5550*/  IMAD.X R153, RZ, RZ, R153, P0 ;  /* 0x000000ffff997224 */ /* 0x000fe400000e0699 */
[----:B------:R-:W-:-:S05]  /*5560*/  FFMA R91, R150, R154, R91 ;  /* 0x0000009a965b7223 */ /* 0x000fca000000005b */
[----:B------:R-:W-:-:S04]  /*5570*/  F2FP.F16.F32.PACK_AB R91, RZ, R91 ;  /* 0x0000005bff5b723e */ /* 0x000fc800000000ff */
[----:B------:R-:W-:Y:S01]  /*5580*/  PRMT R92, R91, 0x7610, R92 ;  /* 0x000076105b5c7816 */ /* 0x000fe2000000005c */
[----:B------:R-:W-:-:S05]  /*5590*/  @P3 IMAD.MOV.U32 R91, RZ, RZ, R171 ;  /* 0x000000ffff5b3224 */ /* 0x000fca00078e00ab */
[----:B------:R1:W-:Y:S01]  /*55a0*/  @P3 STG.E.U16 desc[UR36][R90.64+0xf0], R92 ;  /* 0x0000f05c5a003986 */ /* 0x0003e2000c101524 */
[----:B------:R-:W-:Y:S05]  /*55b0*/  @!P1 BRA `(.L_x_159) ;  /* 0x0000000000049947 */ /* 0x000fea0003800000 */
[----:B------:R0:W5:Y:S02]  /*55c0*/  LDG.E.LTC128B.U16 R168, desc[UR36][R88.64+0xf2] ;  /* 0x0000f22458a87981 */ /* 0x000164000c1e1520 */
.L_x_159:
[----:B------:R-:W-:Y:S05]  /*55d0*/  BSYNC B1 ;  /* 0x0000000000017941 */ /* 0x000fea0003800000 */
.L_x_158:
[----:B0-2--5:R-:W-:Y:S01]  /*55e0*/  HADD2.F32 R88, -RZ, R168.H0_H0 ;  /* 0x200000a8ff587230 */ /* 0x025fe20000004100 */
[----:B------:R-:W-:Y:S01]  /*55f0*/  ISETP.GT.AND P0, PT, R157, 0x80, PT ;  /* 0x000000809d00780c */ /* 0x000fe20003f04270 */
[----:B-1----:R-:W-:-:S03]  /*5600*/  IMAD R92, R153, R12, RZ ;  /* 0x0000000c995c7224 */ /* 0x002fc600078e02ff */
[----:B------:R-:W-:Y:S01]  /*5610*/  FMUL R90, R88, R155 ;  /* 0x0000009b585a7220 */ /* 0x000fe20000400000 */
[C---:B------:R-:W-:Y:S01]  /*5620*/  IMAD R99, R165.reuse, R13, R92 ;  /* 0x0000000da5637224 */ /* 0x040fe200078e025c */
[----:B------:R-:W-:Y:S01]  /*5630*/  ISETP.GT.AND P2, PT, R0, RZ, P0 ;  /* 0x000000ff0000720c */ /* 0x000fe20000744270 */
[----:B------:R-:W-:-:S04]  /*5640*/  IMAD.WIDE.U32 R88, R165, R12, R20 ;  /* 0x0000000ca5587225 */ /* 0x000fc800078e0014 */
[----:B------:R-:W-:Y:S01]  /*5650*/  FFMA R151, R151, R154, R90 ;  /* 0x0000009a97977223 */ /* 0x000fe2000000005a */
[----:B------:R-:W-:Y:S02]  /*5660*/  IADD3 R13, R89, R99, RZ ;  /* 0x00000063590d7210 */ /* 0x000fe40007ffe0ff */
[C---:B------:R-:W-:Y:S02]  /*5670*/  LEA R90, P3, R88.reuse, R8, 0x1 ;  /* 0x00000008585a7211 */ /* 0x040fe400078608ff */
[----:B------:R-:W-:Y:S02]  /*5680*/  F2FP.F16.F32.PACK_AB R151, RZ, R151 ;  /* 0x00000097ff97723e */ /* 0x000fe400000000ff */
[----:B------:R-:W-:-:S03]  /*5690*/  LEA.HI.X R91, R88, R9, R13, 0x1, P3 ;  /* 0x00000009585b7211 */ /* 0x000fc600018f0c0d */
[----:B------:R0:W-:Y:S04]  /*56a0*/  @P1 STG.E.U16 desc[UR36][R170.64+0xf2], R151 ;  /* 0x0000f297aa001986 */ /* 0x0001e8000c101524 */
[----:B------:R-:W2:Y:S01]  /*56b0*/  @P2 LDG.E.LTC128B.U16 R168, desc[UR36][R90.64] ;  /* 0x000000245aa82981 */ /* 0x000ea2000c1e1520 */
[----:B------:R-:W-:Y:S01]  /*56c0*/  IMAD.WIDE.U32 R88, R165, R12, R6 ;  /* 0x0000000ca5587225 */ /* 0x000fe200078e0006 */
[----:B------:R-:W-:Y:S01]  /*56d0*/  SHF.L.U64.HI R97, R4, 0x8, R5 ;  /* 0x0000000804617819 */ /* 0x000fe20000010205 */
[----:B------:R-:W-:Y:S01]  /*56e0*/  BSSY B1, `(.L_x_160) ;  /* 0x0000011000017945 */ /* 0x000fe20003800000 */
[----:B------:R-:W-:Y:S01]  /*56f0*/  ISETP.GT.AND P3, PT, R0, 0x1, P0 ;  /* 0x000000010000780c */ /* 0x000fe20000764270 */
[----:B------:R-:W-:Y:S02]  /*5700*/  IMAD.IADD R89, R99, 0x1, R89 ;  /* 0x0000000163597824 */ /* 0x000fe400078e0259 */
[----:B------:R-:W-:-:S02]  /*5710*/  IMAD.SHL.U32 R95, R4, 0x100, RZ ;  /* 0x00000100045f7824 */ /* 0x000fc400078e00ff */
[----:B--2---:R-:W-:-:S05]  /*5720*/  HADD2.F32 R92, -RZ, R168.H0_H0 ;  /* 0x200000a8ff5c7230 */ /* 0x004fca0000004100 */
[----:B------:R-:W-:Y:S01]  /*5730*/  FMUL R13, R92, R155 ;  /* 0x0000009b5c0d7220 */ /* 0x000fe20000400000 */
[----:B------:R-:W-:Y:S01]  /*5740*/  IMAD.WIDE.U32 R92, R23, R10, R88 ;  /* 0x0000000a175c7225 */ /* 0x000fe200078e0058 */
[----:B------:R-:W-:-:S03]  /*5750*/  IADD3 R88, P1, R95, R158, RZ ;  /* 0x0000009e5f587210 */ /* 0x000fc60007f3e0ff */
[----:B------:R-:W-:Y:S01]  /*5760*/  FFMA R13, R24, R154, R13 ;  /* 0x0000009a180d7223 */ /* 0x000fe2000000000d */
[----:B------:R-:W-:Y:S01]  /*5770*/  IMAD.IADD R5, R11, 0x1, R93 ;  /* 0x000000010b057824 */ /* 0x000fe200078e025d */
[C---:B------:R-:W-:Y:S01]  /*5780*/  LEA R4, P4, R92.reuse, R8, 0x1 ;  /* 0x000000085c047211 */ /* 0x040fe200078808ff */
[----:B------:R-:W-:Y:S02]  /*5790*/  IMAD.X R89, R97, 0x1, R159, P1 ;  /* 0x0000000161597824 */ /* 0x000fe400008e069f */
[----:B------:R-:W-:Y:S02]  /*57a0*/  F2FP.F16.F32.PACK_AB R13, RZ, R13 ;  /* 0x0000000dff0d723e */ /* 0x000fe400000000ff */
[----:B------:R-:W-:-:S03]  /*57b0*/  LEA.HI.X R5, R92, R9, R5, 0x1, P4 ;  /* 0x000000095c057211 */ /* 0x000fc600020f0c05 */
[----:B------:R0:W-:Y:S01]  /*57c0*/  @P2 STG.E.U16 desc[UR36][R88.64], R13 ;  /* 0x0000000d58002986 */ /* 0x0001e2000c101524 */
[----:B------:R-:W-:Y:S05]  /*57d0*/  @!P3 BRA `(.L_x_161) ;  /* 0x000000000004b947 */ /* 0x000fea0003800000 */
[----:B------:R1:W5:Y:S02]  /*57e0*/  LDG.E.LTC128B.U16 R168, desc[UR36][R4.64+0x2] ;  /* 0x0000022404a87981 */ /* 0x000364000c1e1520 */
.L_x_161:
[----:B------:R-:W-:Y:S05]  /*57f0*/  BSYNC B1 ;  /* 0x0000000000017941 */ /* 0x000fea0003800000 */
.L_x_160:
[----:B------:R-:W-:Y:S01]  /*5800*/  IMAD.WIDE.U32 R162, R165, R12, R162 ;  /* 0x0000000ca5a27225 */ /* 0x000fe200078e00a2 */
[----:B------:R-:W-:Y:S01]  /*5810*/  ISETP.GT.AND P1, PT, R157, 0x88, PT ;  /* 0x000000889d00780c */ /* 0x000fe20003f24270 */
[----:B------:R-:W-:Y:S02]  /*5820*/  BSSY B1, `(.L_x_162) ;  /* 0x0000012000017945 */ /* 0x000fe40003800000 */
[----:B-----5:R-:W-:Y:S01]  /*5830*/  HADD2.F32 R20, -RZ, R168.H0_H0 ;  /* 0x200000a8ff147230 */ /* 0x020fe20000004100 */
[----:B------:R-:W-:Y:S01]  /*5840*/  IADD3 R14, P2, R14, R162, RZ ;  /* 0x000000a20e0e7210 */ /* 0x000fe20007f5e0ff */
[----:B------:R-:W-:Y:S02]  /*5850*/  IMAD.IADD R99, R99, 0x1, R163 ;  /* 0x0000000163637824 */ /* 0x000fe400078e02a3 */
[----:B------:R-:W-:Y:S02]  /*5860*/  @P3 IMAD.MOV.U32 R15, RZ, RZ, R89 ;  /* 0x000000ffff0f3224 */ /* 0x000fe400078e0059 */
[----:B------:R-:W-:Y:S01]  /*5870*/  FMUL R20, R20, R155 ;  /* 0x0000009b14147220 */ /* 0x000fe20000400000 */
[----:B------:R-:W-:Y:S01]  /*5880*/  IMAD.X R21, R99, 0x1, R21, P2 ;  /* 0x0000000163157824 */ /* 0x000fe200010e0615 */
[----:B------:R-:W-:-:S02]  /*5890*/  LEA R12, P4, R14, R8, 0x1 ;  /* 0x000000080e0c7211 */ /* 0x000fc400078808ff */
[----:B------:R-:W-:Y:S01]  /*58a0*/  FFMA R20, R25, R154, R20 ;  /* 0x0000009a19147223 */ /* 0x000fe20000000014 */
[----:B------:R-:W-:Y:S02]  /*58b0*/  ISETP.GT.AND P2, PT, R0, RZ, P1 ;  /* 0x000000ff0000720c */ /* 0x000fe40000f44270 */
[----:B0-----:R-:W-:Y:S02]  /*58c0*/  LEA.HI.X R13, R14, R9, R21, 0x1, P4 ;  /* 0x000000090e0d7211 */ /* 0x001fe400020f0c15 */
[----:B------:R-:W-:Y:S02]  /*58d0*/  F2FP.F16.F32.PACK_AB R20, RZ, R20 ;  /* 0x00000014ff14723e */ /* 0x000fe400000000ff */
[----:B------:R-:W-:Y:S02]  /*58e0*/  @P3 MOV R14, R88 ;  /* 0x00000058000e3202 */ /* 0x000fe40000000f00 */
[----:B------:R-:W-:-:S03]  /*58f0*/  IADD3 R6, P4, R6, R162, RZ ;  /* 0x000000a206067210 */ /* 0x000fc60007f9e0ff */
[----:B------:R0:W-:Y:S02]  /*5900*/  @P3 STG.E.U16 desc[UR36][R14.64+0x2], R20 ;  /* 0x000002140e003986 */ /* 0x0001e4000c101524 */
[----:B------:R-:W-:Y:S01]  /*5910*/  IMAD.X R7, R7, 0x1, R99, P4 ;  /* 0x0000000107077824 */ /* 0x000fe200020e0663 */
[----:B------:R-:W-:Y:S07]  /*5920*/  @!P2 BRA `(.L_x_163) ;  /* 0x000000000004a947 */ /* 0x000fee0003800000 */
[----:B------:R2:W5:Y:S02]  /*5930*/  LDG.E.LTC128B.U16 R168, desc[UR36][R12.64] ;  /* 0x000000240ca87981 */ /* 0x000564000c1e1520 */
.L_x_163:
[----:B------:R-:W-:Y:S05]  /*5940*/  BSYNC B1 ;  /* 0x0000000000017941 */ /* 0x000fea0003800000 */
.L_x_162:
[----:B0----5:R-:W-:Y:S01]  /*5950*/  HADD2.F32 R14, -RZ, R168.H0_H0 ;  /* 0x200000a8ff0e7230 */ /* 0x021fe20000004100 */
[----:B------:R-:W-:Y:S01]  /*5960*/  BSSY B1, `(.L_x_164) ;  /* 0x000000e000017945 */ /* 0x000fe20003800000 */
[----:B--2---:R-:W-:Y:S01]  /*5970*/  IMAD.WIDE.U32 R12, R23, R10, R6 ;  /* 0x0000000a170c7225 */ /* 0x004fe200078e0006 */
[----:B------:R-:W-:-:S03]  /*5980*/  IADD3 R6, P3, R88, R169, RZ ;  /* 0x000000a958067210 */ /* 0x000fc60007f7e0ff */
[----:B------:R-:W-:Y:S01]  /*5990*/  FMUL R7, R14, R155 ;  /* 0x0000009b0e077220 */ /* 0x000fe20000400000 */
[----:B------:R-:W-:Y:S01]  /*59a0*/  IMAD.IADD R11, R11, 0x1, R13 ;  /* 0x000000010b0b7824 */ /* 0x000fe200078e020d */
[----:B------:R-:W-:Y:S02]  /*59b0*/  LEA R8, P4, R12, R8, 0x1 ;  /* 0x000000080c087211 */ /* 0x000fe400078808ff */
[----:B------:R-:W-:Y:S02]  /*59c0*/  FFMA R7, R26, R154, R7 ;  /* 0x0000009a1a077223 */ /* 0x000fe40000000007 */
[----:B------:R-:W-:Y:S02]  /*59d0*/  LEA.HI.X R9, R12, R9, R11, 0x1, P4 ;  /* 0x000000090c097211 */ /* 0x000fe400020f0c0b */
[----:B------:R-:W-:Y:S02]  /*59e0*/  ISETP.GT.AND P4, PT, R0, 0x1, P1 ;  /* 0x000000010000780c */ /* 0x000fe40000f84270 */
[----:B------:R-:W-:Y:S01]  /*59f0*/  F2FP.F16.F32.PACK_AB R10, RZ, R7 ;  /* 0x00000007ff0a723e */ /* 0x000fe200000000ff */
[----:B------:R-:W-:-:S05]  /*5a00*/  IMAD.X R7, R89, 0x1, R167, P3 ;  /* 0x0000000159077824 */ /* 0x000fca00018e06a7 */
[----:B------:R0:W-:Y:S05]  /*5a10*/  @P2 STG.E.U16 desc[UR36][R6.64], R10 ;  /* 0x0000000a06002986 */ /* 0x0001ea000c101524 */
[----:B------:R-:W-:Y:S05]  /*5a20*/  @!P4 BRA `(.L_x_165) ;  /* 0x000000000004c947 */ /* 0x000fea0003800000 */
[----:B------:R2:W5:Y:S02]  /*5a30*/  LDG.E.LTC128B.U16 R168, desc[UR36][R8.64+0x2] ;  /* 0x0000022408a87981 */ /* 0x000564000c1e1520 */
.L_x_165:
[----:B------:R-:W-:Y:S05]  /*5a40*/  BSYNC B1 ;  /* 0x0000000000017941 */ /* 0x000fea0003800000 */
.L_x_164:
[----:B0----5:R-:W-:Y:S01]  /*5a50*/  HADD2.F32 R10, -RZ, R168.H0_H0 ;  /* 0x200000a8ff0a7230 */ /* 0x021fe20000004100 */
[----:B------:R-:W-:Y:S01]  /*5a60*/  ISETP.GT.AND P2, PT, R0, 0x8, P0 ;  /* 0x000000080000780c */ /* 0x000fe20000744270 */
[----:B------:R-:W-:Y:S03]  /*5a70*/  BSSY B1, `(.L_x_166) ;  /* 0x0000007000017945 */ /* 0x000fe60003800000 */
[----:B------:R-:W-:-:S04]  /*5a80*/  FMUL R10, R10, R155 ;  /* 0x0000009b0a0a7220 */ /* 0x000fc80000400000 */
[----:B------:R-:W-:-:S05]  /*5a90*/  FFMA R10, R27, R154, R10 ;  /* 0x0000009a1b0a7223 */ /* 0x000fca000000000a */
[----:B------:R-:W-:-:S05]  /*5aa0*/  F2FP.F16.F32.PACK_AB R10, RZ, R10 ;  /* 0x0000000aff0a723e */ /* 0x000fca00000000ff */
[----:B------:R0:W-:Y:S01]  /*5ab0*/  @P4 STG.E.U16 desc[UR36][R6.64+0x2], R10 ;  /* 0x0000020a06004986 */ /* 0x0001e2000c101524 */
[----:B------:R-:W-:Y:S05]  /*5ac0*/  @!P2 BRA `(.L_x_167) ;  /* 0x000000000004a947 */ /* 0x000fea0003800000 */
[----:B------:R0:W5:Y:S02]  /*5ad0*/  LDG.E.LTC128B.U16 R168, desc[UR36][R4.64+0x10] ;  /* 0x0000102404a87981 */ /* 0x000164000c1e1520 */
.L_x_167:
[----:B------:R-:W-:Y:S05]  /*5ae0*/  BSYNC B1 ;  /* 0x0000000000017941 */ /* 0x000fea0003800000 */
.L_x_166:
[----:B0----5:R-:W-:Y:S01]  /*5af0*/  HADD2.F32 R6, -RZ, R168.H0_H0 ;  /* 0x200000a8ff067230 */ /* 0x021fe20000004100 */
[----:B------:R-:W-:Y:S01]  /*5b00*/  ISETP.GT.AND P4, PT, R0, 0x9, P0 ;  /* 0x000000090000780c */ /* 0x000fe20000784270 */
[----:B------:R-:W-:Y:S03]  /*5b10*/  BSSY B1, `(.L_x_168) ;  /* 0x000000a000017945 */ /* 0x000fe60003800000 */
[----:B------:R-:W-:Y:S01]  /*5b20*/  FMUL R7, R6, R155 ;  /* 0x0000009b06077220 */ /* 0x000fe20000400000 */
[----:B------:R-:W-:-:S03]  /*5b30*/  IMAD.MOV.U32 R6, RZ, RZ, R88 ;  /* 0x000000ffff067224 */ /* 0x000fc600078e0058 */
[----:B------:R-:W-:-:S05]  /*5b40*/  FFMA R7, R28, R154, R7 ;  /* 0x0000009a1c077223 */ /* 0x000fca0000000007 */
[----:B------:R-:W-:-:S04]  /*5b50*/  F2FP.F16.F32.PACK_AB R7, RZ, R7 ;  /* 0x00000007ff07723e */ /* 0x000fc800000000ff */
[----:B------:R-:W-:Y:S01]  /*5b60*/  PRMT R10, R7, 0x7610, R10 ;  /* 0x00007610070a7816 */ /* 0x000fe2000000000a */
[----:B------:R-:W-:-:S05]  /*5b70*/  IMAD.MOV.U32 R7, RZ, RZ, R89 ;  /* 0x000000ffff077224 */ /* 0x000fca00078e0059 */
[----:B------:R0:W-:Y:S01]  /*5b80*/  @P2 STG.E.U16 desc[UR36][R6.64+0x10], R10 ;  /* 0x0000100a06002986 */ /* 0x0001e2000c101524 */
[----:B------:R-:W-:Y:S05]  /*5b90*/  @!P4 BRA `(.L_x_169) ;  /* 0x000000000004c947 */ /* 0x000fea0003800000 */
[----:B------:R0:W5:Y:S02]  /*5ba0*/  LDG.E.LTC128B.U16 R168, desc[UR36][R4.64+0x12] ;  /* 0x0000122404a87981 */ /* 0x000164000c1e1520 */
.L_x_169:
[----:B------:R-:W-:Y:S05]  /*5bb0*/  BSYNC B1 ;  /* 0x0000000000017941 */ /* 0x000fea0003800000 */
.L_x_168:
        /* <DEDUP_REMOVED lines=9> */
.L_x_171:
[----:B------:R-:W-:Y:S05]  /*5c50*/  BSYNC B1 ;  /* 0x0000000000017941 */ /* 0x000fea0003800000 */
.L_x_170:
[----:B0----5:R-:W-:Y:S01]  /*5c60*/  HADD2.F32 R10, -RZ, R168.H0_H0 ;  /* 0x200000a8ff0a7230 */ /* 0x021fe20000004100 */
[----:B------:R-:W-:Y:S01]  /*5c70*/  ISETP.GT.AND P2, PT, R0, 0x9, P1 ;  /* 0x000000090000780c */ /* 0x000fe20000f44270 */
[----:B------:R-:W-:Y:S03]  /*5c80*/  BSSY B1, `(.L_x_172) ;  /* 0x0000009000017945 */ /* 0x000fe60003800000 */
[----:B------:R-:W-:Y:S01]  /*5c90*/  FMUL R11, R10, R155 ;  /* 0x0000009b0a0b7220 */ /* 0x000fe20000400000 */
[----:B------:R-:W-:-:S03]  /*5ca0*/  IADD3 R10, P4, R169, R88, RZ ;  /* 0x00000058a90a7210 */ /* 0x000fc60007f9e0ff */
[----:B------:R-:W-:-:S05]  /*5cb0*/  FFMA R11, R30, R154, R11 ;  /* 0x0000009a1e0b7223 */ /* 0x000fca000000000b */
[----:B------:R-:W-:Y:S01]  /*5cc0*/  F2FP.F16.F32.PACK_AB R12, RZ, R11 ;  /* 0x0000000bff0c723e */ /* 0x000fe200000000ff */
[----:B------:R-:W-:-:S05]  /*5cd0*/  IMAD.X R11, R167, 0x1, R89, P4 ;  /* 0x00000001a70b7824 */ /* 0x000fca00020e0659 */
[----:B------:R0:W-:Y:S01]  /*5ce0*/  @P3 STG.E.U16 desc[UR36][R10.64+0x10], R12 ;  /* 0x0000100c0a003986 */ /* 0x0001e2000c101524 */
[----:B------:R-:W-:Y:S05]  /*5cf0*/  @!P2 BRA `(.L_x_173) ;  /* 0x000000000004a947 */ /* 0x000fea0003800000 */
[----:B------:R0:W5:Y:S02]  /*5d00*/  LDG.E.LTC128B.U16 R168, desc[UR36][R8.64+0x12] ;  /* 0x0000122408a87981 */ /* 0x000164000c1e1520 */
.L_x_173:
[----:B------:R-:W-:Y:S05]  /*5d10*/  BSYNC B1 ;  /* 0x0000000000017941 */ /* 0x000fea0003800000 */
.L_x_172:
[----:B0----5:R-:W-:Y:S01]  /*5d20*/  HADD2.F32 R10, -RZ, R168.H0_H0 ;  /* 0x200000a8ff0a7230 */ /* 0x021fe20000004100 */
[----:B------:R-:W-:Y:S04]  /*5d30*/  BSSY B1, `(.L_x_174) ;  /* 0x000000a000017945 */ /* 0x000fe80003800000 */
[----:B------:R-:W-:Y:S01]  /*5d40*/  FMUL R12, R10, R155 ;  /* 0x0000009b0a0c7220 */ /* 0x000fe20000400000 */
[----:B------:R-:W-:-:S03]  /*5d50*/  IADD3 R10, P3, P4, R169, R158, R95 ;  /* 0x0000009ea90a7210 */ /* 0x000fc60007c7e05f */
[----:B------:R-:W-:Y:S01]  /*5d60*/  FFMA R12, R31, R154, R12 ;  /* 0x0000009a1f0c7223 */ /* 0x000fe2000000000c */
[----:B------:R-:W-:Y:S02]  /*5d70*/  IADD3.X R11, R167, R159, R97, P3, P4 ;  /* 0x0000009fa70b7210 */ /* 0x000fe40001fe8461 */
[----:B------:R-:W-:Y:S02]  /*5d80*/  ISETP.GT.AND P3, PT, R0, 0x10, P0 ;  /* 0x000000100000780c */ /* 0x000fe40000764270 */
[----:B------:R-:W-:-:S05]  /*5d90*/  F2FP.F16.F32.PACK_AB R12, RZ, R12 ;  /* 0x0000000cff0c723e */ /* 0x000fca00000000ff */
[----:B------:R0:W-:Y:S06]  /*5da0*/  @P2 STG.E.U16 desc[UR36][R10.64+0x12], R12 ;  /* 0x0000120c0a002986 */ /* 0x0001ec000c101524 */
[----:B------:R-:W-:Y:S05]  /*5db0*/  @!P3 BRA `(.L_x_175) ;  /* 0x000000000004b947 */ /* 0x000fea0003800000 */
[----:B------:R0:W5:Y:S02]  /*5dc0*/  LDG.E.LTC128B.U16 R168, desc[UR36][R4.64+0x20] ;  /* 0x0000202404a87981 */ /* 0x000164000c1e1520 */
.L_x_175:
[----:B------:R-:W-:Y:S05]  /*5dd0*/  BSYNC B1 ;  /* 0x0000000000017941 */ /* 0x000fea0003800000 */
.L_x_174:
        /* <DEDUP_REMOVED lines=9> */
.L_x_177:
[----:B------:R-:W-:Y:S05]  /*5e70*/  BSYNC B1 ;  /* 0x0000000000017941 */ /* 0x000fea0003800000 */
.L_x_176:
[----:B-----5:R-:W-:Y:S01]  /*5e80*/  HADD2.F32 R12, -RZ, R168.H0_H0 ;  /* 0x200000a8ff0c7230 */ /* 0x020fe20000004100 */
        /* <DEDUP_REMOVED lines=8> */
.L_x_179:
[----:B------:R-:W-:Y:S05]  /*5f10*/  BSYNC B1 ;  /* 0x0000000000017941 */ /* 0x000fea0003800000 */
.L_x_178:
        /* <DEDUP_REMOVED lines=9> */
.L_x_181:
[----:B------:R-:W-:Y:S05]  /*5fb0*/  BSYNC B1 ;  /* 0x0000000000017941 */ /* 0x000fea0003800000 */
.L_x_180:
        /* <DEDUP_REMOVED lines=9> */
.L_x_183:
[----:B------:R-:W-:Y:S05]  /*6050*/  BSYNC B1 ;  /* 0x0000000000017941 */ /* 0x000fea0003800000 */
.L_x_182:
        /* <DEDUP_REMOVED lines=9> */
.L_x_185:
[----:B------:R-:W-:Y:S05]  /*60f0*/  BSYNC B1 ;  /* 0x0000000000017941 */ /* 0x000fea0003800000 */
.L_x_184:
        /* <DEDUP_REMOVED lines=9> */
.L_x_187:
[----:B------:R-:W-:Y:S05]  /*6190*/  BSYNC B1 ;  /* 0x0000000000017941 */ /* 0x000fea0003800000 */
.L_x_186:
        /* <DEDUP_REMOVED lines=9> */
.L_x_189:
[----:B------:R-:W-:Y:S05]  /*6230*/  BSYNC B1 ;  /* 0x0000000000017941 */ /* 0x000fea0003800000 */
.L_x_188:
        /* <DEDUP_REMOVED lines=9> */
.L_x_191:
[----:B------:R-:W-:Y:S05]  /*62d0*/  BSYNC B1 ;  /* 0x0000000000017941 */ /* 0x000fea0003800000 */
.L_x_190:
        /* <DEDUP_REMOVED lines=9> */
.L_x_193:
[----:B------:R-:W-:Y:S05]  /*6370*/  BSYNC B1 ;  /* 0x0000000000017941 */ /* 0x000fea0003800000 */
.L_x_192:
        /* <DEDUP_REMOVED lines=9> */
.L_x_195:
[----:B------:R-:W-:Y:S05]  /*6410*/  BSYNC B1 ;  /* 0x0000000000017941 */ /* 0x000fea0003800000 */
.L_x_194:
        /* <DEDUP_REMOVED lines=9> */
.L_x_197:
[----:B------:R-:W-:Y:S05]  /*64b0*/  BSYNC B1 ;  /* 0x0000000000017941 */ /* 0x000fea0003800000 */
.L_x_196:
        /* <DEDUP_REMOVED lines=9> */
.L_x_199:
[----:B------:R-:W-:Y:S05]  /*6550*/  BSYNC B1 ;  /* 0x0000000000017941 */ /* 0x000fea0003800000 */
.L_x_198:
        /* <DEDUP_REMOVED lines=9> */
.L_x_201:
[----:B------:R-:W-:Y:S05]  /*65f0*/  BSYNC B1 ;  /* 0x0000000000017941 */ /* 0x000fea0003800000 */
.L_x_200:
        /* <DEDUP_REMOVED lines=9> */
.L_x_203:
[----:B------:R-:W-:Y:S05]  /*6690*/  BSYNC B1 ;  /* 0x0000000000017941 */ /* 0x000fea0003800000 */
.L_x_202:
        /* <DEDUP_REMOVED lines=9> */
.L_x_205:
[----:B------:R-:W-:Y:S05]  /*6730*/  BSYNC B1 ;  /* 0x0000000000017941 */ /* 0x000fea0003800000 */
.L_x_204:
        /* <DEDUP_REMOVED lines=9> */
.L_x_207:
[----:B------:R-:W-:Y:S05]  /*67d0*/  BSYNC B1 ;  /* 0x0000000000017941 */ /* 0x000fea0003800000 */
.L_x_206:
        /* <DEDUP_REMOVED lines=9> */
.L_x_209:
[----:B------:R-:W-:Y:S05]  /*6870*/  BSYNC B1 ;  /* 0x0000000000017941 */ /* 0x000fea0003800000 */
.L_x_208:
        /* <DEDUP_REMOVED lines=9> */
.L_x_211:
[----:B------:R-:W-:Y:S05]  /*6910*/  BSYNC B1 ;  /* 0x0000000000017941 */ /* 0x000fea0003800000 */
.L_x_210:
        /* <DEDUP_REMOVED lines=9> */
.L_x_213:
[----:B------:R-:W-:Y:S05]  /*69b0*/  BSYNC B1 ;  /* 0x0000000000017941 */ /* 0x000fea0003800000 */
.L_x_212:
        /* <DEDUP_REMOVED lines=9> */
.L_x_215:
[----:B------:R-:W-:Y:S05]  /*6a50*/  BSYNC B1 ;  /* 0x0000000000017941 */ /* 0x000fea0003800000 */
.L_x_214:
        /* <DEDUP_REMOVED lines=9> */
.L_x_217:
[----:B------:R-:W-:Y:S05]  /*6af0*/  BSYNC B1 ;  /* 0x0000000000017941 */ /* 0x000fea0003800000 */
.L_x_216:
        /* <DEDUP_REMOVED lines=9> */
.L_x_219:
[----:B------:R-:W-:Y:S05]  /*6b90*/  BSYNC B1 ;  /* 0x0000000000017941 */ /* 0x000fea0003800000 */
.L_x_218:
        /* <DEDUP_REMOVED lines=9> */
.L_x_221:
[----:B------:R-:W-:Y:S05]  /*6c30*/  BSYNC B1 ;  /* 0x0000000000017941 */ /* 0x000fea0003800000 */
.L_x_220:
        /* <DEDUP_REMOVED lines=9> */
.L_x_223:
[----:B------:R-:W-:Y:S05]  /*6cd0*/  BSYNC B1 ;  /* 0x0000000000017941 */ /* 0x000fea0003800000 */
.L_x_222:
        /* <DEDUP_REMOVED lines=9> */
.L_x_225:
[----:B------:R-:W-:Y:S05]  /*6d70*/  BSYNC B1 ;  /* 0x0000000000017941 */ /* 0x000fea0003800000 */
.L_x_224:
        /* <DEDUP_REMOVED lines=9> */
.L_x_227:
[----:B------:R-:W-:Y:S05]  /*6e10*/  BSYNC B1 ;  /* 0x0000000000017941 */ /* 0x000fea0003800000 */
.L_x_226:
        /* <DEDUP_REMOVED lines=9> */
.L_x_229:
[----:B------:R-:W-:Y:S05]  /*6eb0*/  BSYNC B1 ;  /* 0x0000000000017941 */ /* 0x000fea0003800000 */
.L_x_228:
        /* <DEDUP_REMOVED lines=9> */
.L_x_231:
[----:B------:R-:W-:Y:S05]  /*6f50*/  BSYNC B1 ;  /* 0x0000000000017941 */ /* 0x000fea0003800000 */
.L_x_230:
        /* <DEDUP_REMOVED lines=9> */
.L_x_233:
[----:B------:R-:W-:Y:S05]  /*6ff0*/  BSYNC B1 ;  /* 0x0000000000017941 */ /* 0x000fea0003800000 */
.L_x_232:
        /* <DEDUP_REMOVED lines=9> */
.L_x_235:
[----:B------:R-:W-:Y:S05]  /*7090*/  BSYNC B1 ;  /* 0x0000000000017941 */ /* 0x000fea0003800000 */
.L_x_234:
        /* <DEDUP_REMOVED lines=9> */
.L_x_237:
[----:B------:R-:W-:Y:S05]  /*7130*/  BSYNC B1 ;  /* 0x0000000000017941 */ /* 0x000fea0003800000 */
.L_x_236:
        /* <DEDUP_REMOVED lines=9> */
.L_x_239:
[----:B------:R-:W-:Y:S05]  /*71d0*/  BSYNC B1 ;  /* 0x0000000000017941 */ /* 0x000fea0003800000 */
.L_x_238:
        /* <DEDUP_REMOVED lines=9> */
.L_x_241:
[----:B------:R-:W-:Y:S05]  /*7270*/  BSYNC B1 ;  /* 0x0000000000017941 */ /* 0x000fea0003800000 */
.L_x_240:
        /* <DEDUP_REMOVED lines=9> */
.L_x_243:
[----:B------:R-:W-:Y:S05]  /*7310*/  BSYNC B1 ;  /* 0x0000000000017941 */ /* 0x000fea0003800000 */
.L_x_242:
        /* <DEDUP_REMOVED lines=9> */
.L_x_245:
[----:B------:R-:W-:Y:S05]  /*73b0*/  BSYNC B1 ;  /* 0x0000000000017941 */ /* 0x000fea0003800000 */
.L_x_244:
        /* <DEDUP_REMOVED lines=9> */
.L_x_247:
[----:B------:R-:W-:Y:S05]  /*7450*/  BSYNC B1 ;  /* 0x0000000000017941 */ /* 0x000fea0003800000 */
.L_x_246:
        /* <DEDUP_REMOVED lines=9> */
.L_x_249:
[----:B------:R-:W-:Y:S05]  /*74f0*/  BSYNC B1 ;  /* 0x0000000000017941 */ /* 0x000fea0003800000 */
.L_x_248:
        /* <DEDUP_REMOVED lines=9> */
.L_x_251:
[----:B------:R-:W-:Y:S05]  /*7590*/  BSYNC B1 ;  /* 0x0000000000017941 */ /* 0x000fea0003800000 */
.L_x_250:
        /* <DEDUP_REMOVED lines=9> */
.L_x_253:
[----:B------:R-:W-:Y:S05]  /*7630*/  BSYNC B1 ;  /* 0x0000000000017941 */ /* 0x000fea0003800000 */
.L_x_252:
        /* <DEDUP_REMOVED lines=9> */
.L_x_255:
[----:B------:R-:W-:Y:S05]  /*76d0*/  BSYNC B1 ;  /* 0x0000000000017941 */ /* 0x000fea0003800000 */
.L_x_254:
        /* <DEDUP_REMOVED lines=9> */
.L_x_257:
[----:B------:R-:W-:Y:S05]  /*7770*/  BSYNC B1 ;  /* 0x0000000000017941 */ /* 0x000fea0003800000 */
.L_x_256:
        /* <DEDUP_REMOVED lines=9> */
.L_x_259:
[----:B------:R-:W-:Y:S05]  /*7810*/  BSYNC B1 ;  /* 0x0000000000017941 */ /* 0x000fea0003800000 */
.L_x_258:
        /* <DEDUP_REMOVED lines=9> */
.L_x_261:
[----:B------:R-:W-:Y:S05]  /*78b0*/  BSYNC B1 ;  /* 0x0000000000017941 */ /* 0x000fea0003800000 */
.L_x_260:
        /* <DEDUP_REMOVED lines=9> */
.L_x_263:
[----:B------:R-:W-:Y:S05]  /*7950*/  BSYNC B1 ;  /* 0x0000000000017941 */ /* 0x000fea0003800000 */
.L_x_262:
        /* <DEDUP_REMOVED lines=9> */
.L_x_265:
[----:B------:R-:W-:Y:S05]  /*79f0*/  BSYNC B1 ;  /* 0x0000000000017941 */ /* 0x000fea0003800000 */
.L_x_264:
        /* <DEDUP_REMOVED lines=9> */
.L_x_267:
[----:B------:R-:W-:Y:S05]  /*7a90*/  BSYNC B1 ;  /* 0x0000000000017941 */ /* 0x000fea0003800000 */
.L_x_266:
        /* <DEDUP_REMOVED lines=9> */
.L_x_269:
[----:B------:R-:W-:Y:S05]  /*7b30*/  BSYNC B1 ;  /* 0x0000000000017941 */ /* 0x000fea0003800000 */
.L_x_268:
        /* <DEDUP_REMOVED lines=9> */
.L_x_271:
[----:B------:R-:W-:Y:S05]  /*7bd0*/  BSYNC B1 ;  /* 0x0000000000017941 */ /* 0x000fea0003800000 */
.L_x_270:
        /* <DEDUP_REMOVED lines=9> */
.L_x_273:
[----:B------:R-:W-:Y:S05]  /*7c70*/  BSYNC B1 ;  /* 0x0000000000017941 */ /* 0x000fea0003800000 */
.L_x_272:
        /* <DEDUP_REMOVED lines=9> */
.L_x_275:
[----:B------:R-:W-:Y:S05]  /*7d10*/  BSYNC B1 ;  /* 0x0000000000017941 */ /* 0x000fea0003800000 */
.L_x_274:
        /* <DEDUP_REMOVED lines=9> */
.L_x_277:
[----:B------:R-:W-:Y:S05]  /*7db0*/  BSYNC B1 ;  /* 0x0000000000017941 */ /* 0x000fea0003800000 */
.L_x_276:
        /* <DEDUP_REMOVED lines=9> */
.L_x_279:
[----:B------:R-:W-:Y:S05]  /*7e50*/  BSYNC B1 ;  /* 0x0000000000017941 */ /* 0x000fea0003800000 */
.L_x_278:
        /* <DEDUP_REMOVED lines=9> */
.L_x_281:
[----:B------:R-:W-:Y:S05]  /*7ef0*/  BSYNC B1 ;  /* 0x0000000000017941 */ /* 0x000fea0003800000 */
.L_x_280:
[----:B01---5:R-:W-:Y:S01]  /*7f00*/  HADD2.F32 R4, -RZ, R168.H0_H0 ;  /* 0x200000a8ff047230 */ /* 0x023fe20000004100 */
        /* <DEDUP_REMOVED lines=8> */
.L_x_283:
[----:B------:R-:W-:Y:S05]  /*7f90*/  BSYNC B1 ;  /* 0x0000000000017941 */ /* 0x000fea0003800000 */
.L_x_282:
[----:B0----5:R-:W-:Y:S01]  /*7fa0*/  HADD2.F32 R4, -RZ, R168.H0_H0 ;  /* 0x200000a8ff047230 */ /* 0x021fe20000004100 */
        /* <DEDUP_REMOVED lines=11> */
.L_x_285:
[----:B------:R-:W-:Y:S05]  /*8060*/  BSYNC B1 ;  /* 0x0000000000017941 */ /* 0x000fea0003800000 */
.L_x_284:
[----:B------:R-:W-:Y:S05]  /*8070*/  @!P1 BRA `(.L_x_286) ;  /* 0x00000024003c9947 */ /* 0x000fea0003800000 */
[----:B-----5:R-:W-:-:S05]  /*8080*/  HADD2.F32 R168, -RZ, R168.H0_H0 ;  /* 0x200000a8ffa87230 */ /* 0x020fca0000004100 */
[----:B------:R-:W-:-:S04]  /*8090*/  FMUL R168, R168, R155 ;  /* 0x0000009ba8a87220 */ /* 0x000fc80000400000 */
[----:B------:R-:W-:-:S05]  /*80a0*/  FFMA R168, R87, R154, R168 ;  /* 0x0000009a57a87223 */ /* 0x000fca00000000a8 */
[----:B------:R-:W-:-:S05]  /*80b0*/  F2FP.F16.F32.PACK_AB R168, RZ, R168 ;  /* 0x000000a8ffa8723e */ /* 0x000fca00000000ff */
[----:B------:R0:W-:Y:S01]  /*80c0*/  STG.E.U16 desc[UR36][R10.64+0xf2], R168 ;  /* 0x0000f2a80a007986 */ /* 0x0001e2000c101524 */
[----:B------:R-:W-:Y:S05]  /*80d0*/  BRA `(.L_x_286) ;  /* 0x0000002400247947 */ /* 0x000fea0003800000 */
.L_x_35:
[----:B------:R-:W-:Y:S01]  /*80e0*/  ULDC.64 UR4, c[0x0][0x5c0] ;  /* 0x0001700000047ab9 */ /* 0x000fe20000000a00 */
[----:B------:R-:W-:Y:S01]  /*80f0*/  ISETP.GT.AND P4, PT, R0, 0x1, P2 ;  /* 0x000000010000780c */ /* 0x000fe20001784270 */
[-C--:B------:R-:W-:Y:S01]  /*8100*/  FMUL R88, R88, R154.reuse ;  /* 0x0000009a58587220 */ /* 0x080fe20000400000 */
[----:B------:R-:W-:Y:S01]  /*8110*/  LEA R6, P1, R166, UR4, 0x1 ;  /* 0x00000004a6067c11 */ /* 0x000fe2000f8208ff */
[-C--:B------:R-:W-:Y:S01]  /*8120*/  FMUL R89, R89, R154.reuse ;  /* 0x0000009a59597220 */ /* 0x080fe20000400000 */
[----:B------:R-:W-:Y:S02]  /*8130*/  IMAD.SHL.U32 R11, R4, 0x10, RZ ;  /* 0x00000010040b7824 */ /* 0x000fe400078e00ff */
[-C--:B------:R-:W-:Y:S01]  /*8140*/  FMUL R90, R90, R154.reuse ;  /* 0x0000009a5a5a7220 */ /* 0x080fe20000400000 */
[----:B------:R-:W-:Y:S01]  /*8150*/  LEA.HI.X R7, R166, UR5, R171, 0x1, P1 ;  /* 0x00000005a6077c11 */ /* 0x000fe200088f0cab */
[----:B------:R-:W-:Y:S01]  /*8160*/  FMUL R91, R91, R154 ;  /* 0x0000009a5b5b7220 */ /* 0x000fe20000400000 */
[----:B------:R-:W-:Y:S01]  /*8170*/  F2FP.F16.F32.PACK_AB R88, RZ, R88 ;  /* 0x00000058ff58723e */ /* 0x000fe200000000ff */
[-C--:B------:R-:W-:Y:S01]  /*8180*/  FMUL R92, R92, R154.reuse ;  /* 0x0000009a5c5c7220 */ /* 0x080fe20000400000 */
[----:B------:R-:W-:Y:S01]  /*8190*/  ISETP.GT.AND P1, PT, R157, 0x8, PT ;  /* 0x000000089d00780c */ /* 0x000fe20003f24270 */
[-C--:B------:R-:W-:Y:S01]  /*81a0*/  FMUL R93, R93, R154.reuse ;  /* 0x0000009a5d5d7220 */ /* 0x080fe20000400000 */
[----:B------:R-:W-:Y:S01]  /*81b0*/  F2FP.F16.F32.PACK_AB R89, RZ, R89 ;  /* 0x00000059ff59723e */ /* 0x000fe200000000ff */
[----:B------:R-:W-:Y:S01]  /*81c0*/  @P0 STG.E.U16 desc[UR36][R6.64], R88 ;  /* 0x0000005806000986 */ /* 0x000fe2000c101524 */
[----:B------:R-:W-:Y:S01]  /*81d0*/  ISETP.GT.AND P3, PT, R0, RZ, P1 ;  /* 0x000000ff0000720c */ /* 0x000fe20000f64270 */
[-C--:B------:R-:W-:Y:S01]  /*81e0*/  FMUL R94, R94, R154.reuse ;  /* 0x0000009a5e5e7220 */ /* 0x080fe20000400000 */
[----:B------:R-:W-:Y:S01]  /*81f0*/  ISETP.GT.AND P0, PT, R0, 0x1, P1 ;  /* 0x000000010000780c */ /* 0x000fe20000f04270 */
[----:B------:R-:W-:Y:S01]  /*8200*/  @P4 STG.E.U16 desc[UR36][R6.64+0x2], R89 ;  /* 0x0000025906004986 */ /* 0x000fe2000c101524 */
[----:B------:R-:W-:Y:S01]  /*8210*/  SHF.L.U64.HI R9, R4, 0x4, R5 ;  /* 0x0000000404097819 */ /* 0x000fe20000010205 */
[----:B------:R-:W-:Y:S01]  /*8220*/  FMUL R95, R95, R154 ;  /* 0x0000009a5f5f7220 */ /* 0x000fe20000400000 */
[----:B------:R-:W-:Y:S01]  /*8230*/  IADD3 R12, P4, R11, R6, RZ ;  /* 0x000000060b0c7210 */ /* 0x000fe20007f9e0ff */
[----:B------:R-:W-:Y:S01]  /*8240*/  FMUL R96, R96, R154 ;  /* 0x0000009a60607220 */ /* 0x000fe20000400000 */
[----:B------:R-:W-:Y:S01]  /*8250*/  F2FP.F16.F32.PACK_AB R90, RZ, R90 ;  /* 0x0000005aff5a723e */ /* 0x000fe200000000ff */
[-C--:B------:R-:W-:Y:S01]  /*8260*/  FMUL R97, R97, R154.reuse ;  /* 0x0000009a61617220 */ /* 0x080fe20000400000 */
[----:B------:R-:W-:Y:S01]  /*8270*/  F2FP.F16.F32.PACK_AB R91, RZ, R91 ;  /* 0x0000005bff5b723e */ /* 0x000fe200000000ff */
[----:B------:R-:W-:Y:S01]  /*8280*/  IMAD.X R13, R9, 0x1, R7, P4 ;  /* 0x00000001090d7824 */ /* 0x000fe200020e0607 */
[----:B------:R-:W-:Y:S01]  /*8290*/  ISETP.GT.AND P4, PT, R0, 0x9, P2 ;  /* 0x000000090000780c */ /* 0x000fe20001784270 */
[----:B------:R-:W-:Y:S01]  /*82a0*/  FMUL R98, R98, R154 ;  /* 0x0000009a62627220 */ /* 0x000fe20000400000 */
[----:B------:R-:W-:Y:S01]  /*82b0*/  F2FP.F16.F32.PACK_AB R92, RZ, R92 ;  /* 0x0000005cff5c723e */ /* 0x000fe200000000ff */
[-C--:B------:R-:W-:Y:S01]  /*82c0*/  FMUL R99, R99, R154.reuse ;  /* 0x0000009a63637220 */ /* 0x080fe20000400000 */
[----:B------:R-:W-:Y:S01]  /*82d0*/  @P3 STG.E.U16 desc[UR36][R12.64], R90 ;  /* 0x0000005a0c003986 */ /* 0x000fe2000c101524 */
[----:B------:R-:W-:Y:S01]  /*82e0*/  ISETP.GT.AND P3, PT, R0, 0x8, P2 ;  /* 0x000000080000780c */ /* 0x000fe20001764270 */
[-C--:B------:R-:W-:Y:S01]  /*82f0*/  FMUL R100, R100, R154.reuse ;  /* 0x0000009a64647220 */ /* 0x080fe20000400000 */
[----:B------:R-:W-:Y:S01]  /*8300*/  F2FP.F16.F32.PACK_AB R93, RZ, R93 ;  /* 0x0000005dff5d723e */ /* 0x000fe200000000ff */
[----:B------:R-:W-:Y:S01]  /*8310*/  @P0 STG.E.U16 desc[UR36][R12.64+0x2], R91 ;  /* 0x0000025b0c000986 */ /* 0x000fe2000c101524 */
[----:B------:R-:W-:Y:S01]  /*8320*/  ISETP.GT.AND P0, PT, R0, 0x8, P1 ;  /* 0x000000080000780c */ /* 0x000fe20000f04270 */
[----:B------:R-:W-:Y:S01]  /*8330*/  FMUL R101, R101, R154 ;  /* 0x0000009a65657220 */ /* 0x000fe20000400000 */
[----:B------:R-:W-:Y:S01]  /*8340*/  F2FP.F16.F32.PACK_AB R94, RZ, R94 ;  /* 0x0000005eff5e723e */ /* 0x000fe200000000ff */
[-C--:B------:R-:W-:Y:S01]  /*8350*/  FMUL R102, R102, R154.reuse ;  /* 0x0000009a66667220 */ /* 0x080fe20000400000 */
[----:B------:R-:W-:Y:S01]  /*8360*/  F2FP.F16.F32.PACK_AB R95, RZ, R95 ;  /* 0x0000005fff5f723e */ /* 0x000fe200000000ff */
[----:B------:R-:W-:Y:S01]  /*8370*/  FMUL R103, R103, R154 ;  /* 0x0000009a67677220 */ /* 0x000fe20000400000 */
[----:B------:R-:W-:Y:S01]  /*8380*/  F2FP.F16.F32.PACK_AB R96, RZ, R96 ;  /* 0x00000060ff60723e */ /* 0x000fe200000000ff */
[-C--:B------:R-:W-:Y:S01]  /*8390*/  FMUL R104, R104, R154.reuse ;  /* 0x0000009a68687220 */ /* 0x080fe20000400000 */
[----:B------:R-:W-:Y:S01]  /*83a0*/  F2FP.F16.F32.PACK_AB R97, RZ, R97 ;  /* 0x00000061ff61723e */ /* 0x000fe200000000ff */
[----:B------:R-:W-:Y:S01]  /*83b0*/  @P3 STG.E.U16 desc[UR36][R6.64+0x10], R92 ;  /* 0x0000105c06003986 */ /* 0x000fe2000c101524 */
[C---:B------:R-:W-:Y:S01]  /*83c0*/  ISETP.GT.AND P3, PT, R0.reuse, 0x9, P1 ;  /* 0x000000090000780c */ /* 0x040fe20000f64270 */
[----:B------:R-:W-:Y:S01]  /*83d0*/  FMUL R105, R105, R154 ;  /* 0x0000009a69697220 */ /* 0x000fe20000400000 */
[----:B------:R-:W-:Y:S01]  /*83e0*/  F2FP.F16.F32.PACK_AB R98, RZ, R98 ;  /* 0x00000062ff62723e */ /* 0x000fe200000000ff */
        /* <DEDUP_REMOVED lines=162> */
[----:B------:R-:W-:Y:S01]  /*8e10*/  IMAD.SHL.U32 R15, R4, 0x100, RZ ;  /* 0x00000100040f7824 */ /* 0x000fe200078e00ff */
[----:B------:R-:W-:Y:S01]  /*8e20*/  F2FP.F16.F32.PACK_AB R145, RZ, R145 ;  /* 0x00000091ff91723e */ /* 0x000fe200000000ff */
[----:B------:R-:W-:Y:S01]  /*8e30*/  @P3 STG.E.U16 desc[UR36][R6.64+0xa0], R128 ;  /* 0x0000a08006003986 */ /* 0x000fe2000c101524 */
[----:B------:R-:W-:Y:S01]  /*8e40*/  ISETP.GT.AND P3, PT, R0, 0x51, P1 ;  /* 0x000000510000780c */ /* 0x000fe20000f64270 */
[----:B------:R-:W-:Y:S01]  /*8e50*/  FMUL R24, R24, R154 ;  /* 0x0000009a18187220 */ /* 0x000fe20000400000 */
[----:B------:R-:W-:Y:S01]  /*8e60*/  F2FP.F16.F32.PACK_AB R146, RZ, R146 ;  /* 0x00000092ff92723e */ /* 0x000fe200000000ff */
[----:B------:R-:W-:Y:S01]  /*8e70*/  @P4 STG.E.U16 desc[UR36][R6.64+0xa2], R129 ;  /* 0x0000a28106004986 */ /* 0x000fe2000c101524 */
[C---:B------:R-:W-:Y:S01]  /*8e80*/  ISETP.GT.AND P4, PT, R0.reuse, 0x58, P2 ;  /* 0x000000580000780c */ /* 0x040fe20001784270 */
        /* <DEDUP_REMOVED lines=18> */
[-C--:B------:R-:W-:Y:S01]  /*8fb0*/  FMUL R30, R30, R154.reuse ;  /* 0x0000009a1e1e7220 */ /* 0x080fe20000400000 */
[----:B------:R-:W-:Y:S01]  /*8fc0*/  SHF.L.U64.HI R5, R4, 0x8, R5 ;  /* 0x0000000804057819 */ /* 0x000fe20000010205 */
[----:B------:R-:W-:Y:S01]  /*8fd0*/  FMUL R31, R31, R154 ;  /* 0x0000009a1f1f7220 */ /* 0x000fe20000400000 */
[----:B------:R-:W-:Y:S01]  /*8fe0*/  F2FP.F16.F32.PACK_AB R24, RZ, R24 ;  /* 0x00000018ff18723e */ /* 0x000fe200000000ff */
[----:B------:R-:W-:Y:S01]  /*8ff0*/  @P3 STG.E.U16 desc[UR36][R12.64+0xb0], R134 ;  /* 0x0000b0860c003986 */ /* 0x000fe2000c101524 */
[----:B------:R-:W-:Y:S01]  /*9000*/  ISETP.GT.AND P3, PT, R0, 0x61, P2 ;  /* 0x000000610000780c */ /* 0x000fe20001764270 */
        /* <DEDUP_REMOVED lines=43> */
[C---:B------:R-:W-:Y:S01]  /*92c0*/  ISETP.GT.AND P2, PT, R0.reuse, 0x79, P2 ;  /* 0x000000790000780c */ /* 0x040fe20001744270 */
        /* <DEDUP_REMOVED lines=10> */
[-C--:B------:R-:W-:Y:S01]  /*9370*/  FMUL R48, R48, R154.reuse ;  /* 0x0000009a30307220 */ /* 0x080fe20000400000 */
[----:B------:R-:W-:Y:S01]  /*9380*/  F2FP.F16.F32.PACK_AB R41, RZ, R41 ;  /* 0x00000029ff29723e */ /* 0x000fe200000000ff */
[----:B------:R-:W-:Y:S01]  /*9390*/  FMUL R49, R49, R154 ;  /* 0x0000009a31317220 */ /* 0x000fe20000400000 */
[----:B------:R-:W-:Y:S01]  /*93a0*/  F2FP.F16.F32.PACK_AB R40, RZ, R40 ;  /* 0x00000028ff28723e */ /* 0x000fe200000000ff */
[----:B------:R-:W-:Y:S01]  /*93b0*/  @P4 STG.E.U16 desc[UR36][R12.64+0xe0], R146 ;  /* 0x0000e0920c004986 */ /* 0x000fe2000c101524 */
[----:B------:R-:W-:Y:S01]  /*93c0*/  F2FP.F16.F32.PACK_AB R42, RZ, R42 ;  /* 0x0000002aff2a723e */ /* 0x000fe200000000ff */
[-C--:B------:R-:W-:Y:S01]  /*93d0*/  FMUL R50, R50, R154.reuse ;  /* 0x0000009a32327220 */ /* 0x080fe20000400000 */
[----:B------:R-:W-:Y:S01]  /*93e0*/  F2FP.F16.F32.PACK_AB R43, RZ, R43 ;  /* 0x0000002bff2b723e */ /* 0x000fe200000000ff */
[----:B------:R-:W-:Y:S01]  /*93f0*/  @P0 STG.E.U16 desc[UR36][R12.64+0xe2], R147 ;  /* 0x0000e2930c000986 */ /* 0x000fe2000c101524 */
[C---:B------:R-:W-:Y:S01]  /*9400*/  ISETP.GT.AND P0, PT, R0.reuse, 0x78, P1 ;  /* 0x000000780000780c */ /* 0x040fe20000f04270 */
[----:B------:R-:W-:Y:S01]  /*9410*/  FMUL R51, R51, R154 ;  /* 0x0000009a33337220 */ /* 0x000fe20000400000 */
[----:B------:R-:W-:Y:S01]  /*9420*/  ISETP.GT.AND P1, PT, R0, 0x79, P1 ;  /* 0x000000790000780c */ /* 0x000fe20000f24270 */
[----:B------:R-:W-:Y:S01]  /*9430*/  @P3 STG.E.U16 desc[UR36][R6.64+0xf0], R148 ;  /* 0x0000f09406003986 */ /* 0x000fe2000c101524 */
[----:B------:R-:W-:Y:S01]  /*9440*/  IADD3 R14, P3, P4, R11, R6, R15 ;  /* 0x000000060b0e7210 */ /* 0x000fe20007c7e00f */
[----:B------:R-:W-:Y:S01]  /*9450*/  FMUL R52, R52, R154 ;  /* 0x0000009a34347220 */ /* 0x000fe20000400000 */
[----:B------:R-:W-:Y:S01]  /*9460*/  F2FP.F16.F32.PACK_AB R44, RZ, R44 ;  /* 0x0000002cff2c723e */ /* 0x000fe200000000ff */
[----:B------:R0:W-:Y:S01]  /*9470*/  @P2 STG.E.U16 desc[UR36][R6.64+0xf2], R149 ;  /* 0x0000f29506002986 */ /* 0x0001e2000c101524 */
[----:B------:R-:W-:Y:S01]  /*9480*/  IADD3 R4, P2, R15, R6, RZ ;  /* 0x000000060f047210 */ /* 0x000fe20007f5e0ff */
[-C--:B------:R-:W-:Y:S01]  /*9490*/  FMUL R53, R53, R154.reuse ;  /* 0x0000009a35357220 */ /* 0x080fe20000400000 */
[----:B------:R-:W-:Y:S01]  /*94a0*/  IADD3.X R15, R9, R7, R5, P3, P4 ;  /* 0x00000007090f7210 */ /* 0x000fe20001fe8405 */
[-C--:B------:R-:W-:Y:S01]  /*94b0*/  FMUL R54, R54, R154.reuse ;  /* 0x0000009a36367220 */ /* 0x080fe20000400000 */
[C---:B------:R-:W-:Y:S01]  /*94c0*/  ISETP.GT.AND P3, PT, R157.reuse, 0x88, PT ;  /* 0x000000889d00780c */ /* 0x040fe20003f64270 */
[----:B------:R-:W-:Y:S01]  /*94d0*/  @P0 STG.E.U16 desc[UR36][R12.64+0xf0], R150 ;  /* 0x0000f0960c000986 */ /* 0x000fe2000c101524 */
[----:B------:R-:W-:Y:S01]  /*94e0*/  ISETP.GT.AND P0, PT, R157, 0x80, PT ;  /* 0x000000809d00780c */ /* 0x000fe20003f04270 */
[----:B------:R-:W-:Y:S01]  /*94f0*/  IMAD.X R5, R5, 0x1, R7, P2 ;  /* 0x0000000105057824 */ /* 0x000fe200010e0607 */
[C---:B------:R-:W-:Y:S01]  /*9500*/  ISETP.GT.AND P2, PT, R0.reuse, RZ, P3 ;  /* 0x000000ff0000720c */ /* 0x040fe20001f44270 */
[----:B------:R-:W-:Y:S01]  /*9510*/  @P1 STG.E.U16 desc[UR36][R12.64+0xf2], R151 ;  /* 0x0000f2970c001986 */ /* 0x000fe2000c101524 */
[C---:B------:R-:W-:Y:S01]  /*9520*/  ISETP.GT.AND P1, PT, R0.reuse, RZ, P0 ;  /* 0x000000ff0000720c */ /* 0x040fe20000724270 */
[-C--:B------:R-:W-:Y:S01]  /*9530*/  FMUL R55, R55, R154.reuse ;  /* 0x0000009a37377220 */ /* 0x080fe20000400000 */
[----:B------:R-:W-:Y:S01]  /*9540*/  ISETP.GT.AND P4, PT, R0, 0x1, P0 ;  /* 0x000000010000780c */ /* 0x000fe20000784270 */
[-C--:B------:R-:W-:Y:S01]  /*9550*/  FMUL R56, R56, R154.reuse ;  /* 0x0000009a38387220 */ /* 0x080fe20000400000 */
[----:B------:R-:W-:Y:S01]  /*9560*/  F2FP.F16.F32.PACK_AB R45, RZ, R45 ;  /* 0x0000002dff2d723e */ /* 0x000fe200000000ff */
[----:B------:R-:W-:Y:S01]  /*9570*/  FMUL R57, R57, R154 ;  /* 0x0000009a39397220 */ /* 0x000fe20000400000 */
[----:B------:R-:W-:Y:S01]  /*9580*/  F2FP.F16.F32.PACK_AB R46, RZ, R46 ;  /* 0x0000002eff2e723e */ /* 0x000fe200000000ff */
[-C--:B------:R-:W-:Y:S01]  /*9590*/  FMUL R58, R58, R154.reuse ;  /* 0x0000009a3a3a7220 */ /* 0x080fe20000400000 */
[----:B------:R-:W-:Y:S01]  /*95a0*/  F2FP.F16.F32.PACK_AB R47, RZ, R47 ;  /* 0x0000002fff2f723e */ /* 0x000fe200000000ff */
[----:B------:R-:W-:Y:S01]  /*95b0*/  FMUL R59, R59, R154 ;  /* 0x0000009a3b3b7220 */ /* 0x000fe20000400000 */
[----:B------:R-:W-:Y:S01]  /*95c0*/  F2FP.F16.F32.PACK_AB R48, RZ, R48 ;  /* 0x00000030ff30723e */ /* 0x000fe200000000ff */
[----:B------:R-:W-:Y:S01]  /*95d0*/  FMUL R60, R60, R154 ;  /* 0x0000009a3c3c7220 */ /* 0x000fe20000400000 */
[----:B------:R-:W-:Y:S01]  /*95e0*/  F2FP.F16.F32.PACK_AB R49, RZ, R49 ;  /* 0x00000031ff31723e */ /* 0x000fe200000000ff */
[----:B------:R-:W-:Y:S01]  /*95f0*/  @P1 STG.E.U16 desc[UR36][R4.64], R24 ;  /* 0x0000001804001986 */ /* 0x000fe2000c101524 */
[----:B0-----:R-:W-:Y:S01]  /*9600*/  IADD3 R6, P1, R11, R4, RZ ;  /* 0x000000040b067210 */ /* 0x001fe20007f3e0ff */
[----:B------:R-:W-:Y:S01]  /*9610*/  FMUL R61, R61, R154 ;  /* 0x0000009a3d3d7220 */ /* 0x000fe20000400000 */
[----:B------:R-:W-:Y:S01]  /*9620*/  F2FP.F16.F32.PACK_AB R50, RZ, R50 ;  /* 0x00000032ff32723e */ /* 0x000fe200000000ff */
[----:B------:R-:W-:Y:S01]  /*9630*/  @P4 STG.E.U16 desc[UR36][R4.64+0x2], R25 ;  /* 0x0000021904004986 */ /* 0x000fe2000c101524 */
[C---:B------:R-:W-:Y:S01]  /*9640*/  ISETP.GT.AND P4, PT, R0.reuse, 0x1, P3 ;  /* 0x000000010000780c */ /* 0x040fe20001f84270 */
[--C-:B------:R-:W-:Y:S01]  /*9650*/  IMAD.X R7, R9, 0x1, R5.reuse, P1 ;  /* 0x0000000109077824 */ /* 0x100fe200008e0605 */
[----:B------:R-:W-:Y:S01]  /*9660*/  ISETP.GT.AND P1, PT, R0, 0x8, P0 ;  /* 0x000000080000780c */ /* 0x000fe20000724270 */
[-C--:B------:R-:W-:Y:S01]  /*9670*/  FMUL R62, R62, R154.reuse ;  /* 0x0000009a3e3e7220 */ /* 0x080fe20000400000 */
[----:B------:R-:W-:Y:S01]  /*9680*/  F2FP.F16.F32.PACK_AB R51, RZ, R51 ;  /* 0x00000033ff33723e */ /* 0x000fe200000000ff */
[-C--:B------:R-:W-:Y:S01]  /*9690*/  FMUL R63, R63, R154.reuse ;  /* 0x0000009a3f3f7220 */ /* 0x080fe20000400000 */
[----:B------:R-:W-:Y:S01]  /*96a0*/  @P2 STG.E.U16 desc[UR36][R6.64], R26 ;  /* 0x0000001a06002986 */ /* 0x000fe2000c101524 */
[----:B------:R-:W-:Y:S01]  /*96b0*/  ISETP.GT.AND P2, PT, R0, 0x9, P0 ;  /* 0x000000090000780c */ /* 0x000fe20000744270 */
[----:B------:R-:W-:Y:S01]  /*96c0*/  FMUL R64, R64, R154 ;  /* 0x0000009a40407220 */ /* 0x000fe20000400000 */
[----:B------:R-:W-:Y:S01]  /*96d0*/  F2FP.F16.F32.PACK_AB R52, RZ, R52 ;  /* 0x00000034ff34723e */ /* 0x000fe200000000ff */
[-C--:B------:R-:W-:Y:S01]  /*96e0*/  FMUL R65, R65, R154.reuse ;  /* 0x0000009a41417220 */ /* 0x080fe20000400000 */
[----:B------:R-:W-:Y:S01]  /*96f0*/  F2FP.F16.F32.PACK_AB R53, RZ, R53 ;  /* 0x00000035ff35723e */ /* 0x000fe200000000ff */
[----:B------:R-:W-:Y:S01]  /*9700*/  FMUL R66, R66, R154 ;  /* 0x0000009a42427220 */ /* 0x000fe20000400000 */
[----:B------:R0:W-:Y:S01]  /*9710*/  @P4 STG.E.U16 desc[UR36][R6.64+0x2], R27 ;  /* 0x0000021b06004986 */ /* 0x0001e2000c101524 */
[----:B------:R-:W-:Y:S01]  /*9720*/  IADD3 R8, P4, R11, R4, RZ ;  /* 0x000000040b087210 */ /* 0x000fe20007f9e0ff */
[----:B------:R-:W-:Y:S01]  /*9730*/  FMUL R67, R67, R154 ;  /* 0x0000009a43437220 */ /* 0x000fe20000400000 */
[----:B------:R-:W-:Y:S01]  /*9740*/  F2FP.F16.F32.PACK_AB R54, RZ, R54 ;  /* 0x00000036ff36723e */ /* 0x000fe200000000ff */
[----:B------:R-:W-:Y:S01]  /*9750*/  @P1 STG.E.U16 desc[UR36][R4.64+0x10], R28 ;  /* 0x0000101c04001986 */ /* 0x000fe2000c101524 */
[C---:B------:R-:W-:Y:S01]  /*9760*/  ISETP.GT.AND P1, PT, R0.reuse, 0x8, P3 ;  /* 0x000000080000780c */ /* 0x040fe20001f24270 */
[----:B------:R-:W-:Y:S01]  /*9770*/  IMAD.X R9, R9, 0x1, R5, P4 ;  /* 0x0000000109097824 */ /* 0x000fe200020e0605 */
[C---:B------:R-:W-:Y:S01]  /*9780*/  ISETP.GT.AND P4, PT, R0.reuse, 0x9, P3 ;  /* 0x000000090000780c */ /* 0x040fe20001f84270 */
[----:B------:R-:W-:Y:S01]  /*9790*/  @P2 STG.E.U16 desc[UR36][R4.64+0x12], R29 ;  /* 0x0000121d04002986 */ /* 0x000fe2000c101524 */
        /* <DEDUP_REMOVED lines=27> */
[--C-:B0-----:R-:W-:Y:S01]  /*9950*/  @P4 IMAD.MOV.U32 R6, RZ, RZ, R14.reuse ;  /* 0x000000ffff064224 */ /* 0x101fe200078e000e */
[----:B------:R-:W-:Y:S01]  /*9960*/  @P4 MOV R7, R15 ;  /* 0x0000000f00074202 */ /* 0x000fe20000000f00 */
[----:B------:R-:W-:Y:S01]  /*9970*/  FMUL R77, R77, R154 ;  /* 0x0000009a4d4d7220 */ /* 0x000fe20000400000 */
[----:B------:R-:W-:Y:S01]  /*9980*/  F2FP.F16.F32.PACK_AB R64, RZ, R64 ;  /* 0x00000040ff40723e */ /* 0x000fe200000000ff */
[-C--:B------:R-:W-:Y:S01]  /*9990*/  FMUL R78, R78, R154.reuse ;  /* 0x0000009a4e4e7220 */ /* 0x080fe20000400000 */
[----:B------:R-:W-:Y:S01]  /*99a0*/  F2FP.F16.F32.PACK_AB R65, RZ, R65 ;  /* 0x00000041ff41723e */ /* 0x000fe200000000ff */
[----:B------:R0:W-:Y:S01]  /*99b0*/  @P4 STG.E.U16 desc[UR36][R6.64+0x20], R34 ;  /* 0x0000202206004986 */ /* 0x0001e2000c101524 */
        /* <DEDUP_REMOVED lines=9> */
[----:B------:R-:W-:Y:S01]  /*9a50*/  FMUL R83, R83, R154 ;  /* 0x0000009a53537220 */ /* 0x000fe20000400000 */
[----:B------:R-:W-:Y:S01]  /*9a60*/  F2FP.F16.F32.PACK_AB R70, RZ, R70 ;  /* 0x00000046ff46723e */ /* 0x000fe200000000ff */
[----:B0-----:R-:W-:Y:S01]  /*9a70*/  @P2 IMAD.MOV.U32 R6, RZ, RZ, R14 ;  /* 0x000000ffff062224 */ /* 0x001fe200078e000e */
[----:B------:R-:W-:Y:S01]  /*9a80*/  F2FP.F16.F32.PACK_AB R71, RZ, R71 ;  /* 0x00000047ff47723e */ /* 0x000fe200000000ff */
[----:B------:R-:W-:Y:S01]  /*9a90*/  @P2 IMAD.MOV.U32 R7, RZ, RZ, R15 ;  /* 0x000000ffff072224 */ /* 0x000fe200078e000f */
[----:B------:R-:W-:Y:S01]  /*9aa0*/  F2FP.F16.F32.PACK_AB R72, RZ, R72 ;  /* 0x00000048ff48723e */ /* 0x000fe200000000ff */
[-C--:B------:R-:W-:Y:S01]  /*9ab0*/  FMUL R84, R84, R154.reuse ;  /* 0x0000009a54547220 */ /* 0x080fe20000400000 */
[----:B------:R-:W-:Y:S01]  /*9ac0*/  F2FP.F16.F32.PACK_AB R73, RZ, R73 ;  /* 0x00000049ff49723e */ /* 0x000fe200000000ff */
[-C--:B------:R-:W-:Y:S01]  /*9ad0*/  FMUL R85, R85, R154.reuse ;  /* 0x0000009a55557220 */ /* 0x080fe20000400000 */
[----:B------:R0:W-:Y:S01]  /*9ae0*/  @P2 STG.E.U16 desc[UR36][R6.64+0x22], R35 ;  /* 0x0000222306002986 */ /* 0x0001e2000c101524 */
[----:B------:R-:W-:Y:S01]  /*9af0*/  ISETP.GT.AND P2, PT, R0, 0x18, P3 ;  /* 0x000000180000780c */ /* 0x000fe20001f44270 */
[----:B------:R-:W-:Y:S01]  /*9b00*/  FMUL R86, R86, R154 ;  /* 0x0000009a56567220 */ /* 0x000fe20000400000 */
[----:B------:R-:W-:Y:S01]  /*9b10*/  F2FP.F16.F32.PACK_AB R74, RZ, R74 ;  /* 0x0000004aff4a723e */ /* 0x000fe200000000ff */
[----:B------:R-:W-:Y:S01]  /*9b20*/  @P1 STG.E.U16 desc[UR36][R4.64+0x30], R36 ;  /* 0x0000302404001986 */ /* 0x000fe2000c101524 */
[C---:B------:R-:W-:Y:S01]  /*9b30*/  ISETP.GT.AND P1, PT, R0.reuse, 0x19, P3 ;  /* 0x000000190000780c */ /* 0x040fe20001f24270 */
[----:B------:R-:W-:Y:S01]  /*9b40*/  FMUL R87, R87, R154 ;  /* 0x0000009a57577220 */ /* 0x000fe20000400000 */
[----:B------:R-:W-:Y:S01]  /*9b50*/  F2FP.F16.F32.PACK_AB R75, RZ, R75 ;  /* 0x0000004bff4b723e */ /* 0x000fe200000000ff */
[----:B------:R-:W-:Y:S01]  /*9b60*/  @P4 STG.E.U16 desc[UR36][R4.64+0x32], R37 ;  /* 0x0000322504004986 */ /* 0x000fe2000c101524 */
[----:B------:R-:W-:-:S02]  /*9b70*/  ISETP.GT.AND P4, PT, R0, 0x20, P0 ;  /* 0x000000200000780c */ /* 0x000fc40000784270 */
[----:B------:R-:W-:Y:S02]  /*9b80*/  F2FP.F16.F32.PACK_AB R76, RZ, R76 ;  /* 0x0000004cff4c723e */ /* 0x000fe400000000ff */
[----:B------:R-:W-:Y:S01]  /*9b90*/  F2FP.F16.F32.PACK_AB R77, RZ, R77 ;  /* 0x0000004dff4d723e */ /* 0x000fe200000000ff */
[----:B0-----:R-:W-:Y:S01]  /*9ba0*/  @P2 IMAD.MOV.U32 R6, RZ, RZ, R14 ;  /* 0x000000ffff062224 */ /* 0x001fe200078e000e */
[----:B------:R-:W-:Y:S01]  /*9bb0*/  F2FP.F16.F32.PACK_AB R78, RZ, R78 ;  /* 0x0000004eff4e723e */ /* 0x000fe200000000ff */
[----:B------:R-:W-:Y:S01]  /*9bc0*/  @P2 IMAD.MOV.U32 R7, RZ, RZ, R15 ;  /* 0x000000ffff072224 */ /* 0x000fe200078e000f */
[----:B------:R-:W-:Y:S02]  /*9bd0*/  F2FP.F16.F32.PACK_AB R79, RZ, R79 ;  /* 0x0000004fff4f723e */ /* 0x000fe400000000ff */
[----:B------:R-:W-:Y:S02]  /*9be0*/  F2FP.F16.F32.PACK_AB R80, RZ, R80 ;  /* 0x00000050ff50723e */ /* 0x000fe400000000ff */
[----:B------:R0:W-:Y:S01]  /*9bf0*/  @P2 STG.E.U16 desc[UR36][R6.64+0x30], R38 ;  /* 0x0000302606002986 */ /* 0x0001e2000c101524 */
[----:B------:R-:W-:-:S02]  /*9c00*/  ISETP.GT.AND P2, PT, R0, 0x21, P0 ;  /* 0x000000210000780c */ /* 0x000fc40000744270 */
[----:B------:R-:W-:Y:S02]  /*9c10*/  F2FP.F16.F32.PACK_AB R81, RZ, R81 ;  /* 0x00000051ff51723e */ /* 0x000fe400000000ff */
[----:B------:R-:W-:Y:S02]  /*9c20*/  F2FP.F16.F32.PACK_AB R82, RZ, R82 ;  /* 0x00000052ff52723e */ /* 0x000fe400000000ff */
[----:B------:R-:W-:Y:S02]  /*9c30*/  F2FP.F16.F32.PACK_AB R83, RZ, R83 ;  /* 0x00000053ff53723e */ /* 0x000fe400000000ff */
[----:B------:R-:W-:Y:S02]  /*9c40*/  F2FP.F16.F32.PACK_AB R84, RZ, R84 ;  /* 0x00000054ff54723e */ /* 0x000fe400000000ff */
[----:B------:R-:W-:Y:S01]  /*9c50*/  F2FP.F16.F32.PACK_AB R85, RZ, R85 ;  /* 0x00000055ff55723e */ /* 0x000fe200000000ff */
[----:B0-----:R-:W-:Y:S01]  /*9c60*/  @P1 IMAD.MOV.U32 R6, RZ, RZ, R14 ;  /* 0x000000ffff061224 */ /* 0x001fe200078e000e */
[----:B------:R-:W-:Y:S01]  /*9c70*/  F2FP.F16.F32.PACK_AB R86, RZ, R86 ;  /* 0x00000056ff56723e */ /* 0x000fe200000000ff */
[----:B------:R-:W-:Y:S01]  /*9c80*/  @P1 IMAD.MOV.U32 R7, RZ, RZ, R15 ;  /* 0x000000ffff071224 */ /* 0x000fe200078e000f */
[----:B------:R-:W-:-:S04]  /*9c90*/  F2FP.F16.F32.PACK_AB R87, RZ, R87 ;  /* 0x00000057ff57723e */ /* 0x000fc800000000ff */
[----:B------:R0:W-:Y:S01]  /*9ca0*/  @P1 STG.E.U16 desc[UR36][R6.64+0x32], R39 ;  /* 0x0000322706001986 */ /* 0x0001e2000c101524 */
[----:B------:R-:W-:-:S03]  /*9cb0*/  ISETP.GT.AND P1, PT, R0, 0x20, P3 ;  /* 0x000000200000780c */ /* 0x000fc60001f24270 */
[----:B------:R-:W-:Y:S01]  /*9cc0*/  @P2 STG.E.U16 desc[UR36][R4.64+0x42], R41 ;  /* 0x0000422904002986 */ /* 0x000fe2000c101524 */
[----:B------:R-:W-:-:S03]  /*9cd0*/  ISETP.GT.AND P2, PT, R0, 0x21, P3 ;  /* 0x000000210000780c */ /* 0x000fc60001f44270 */
[----:B------:R-:W-:Y:S01]  /*9ce0*/  @P4 STG.E.U16 desc[UR36][R4.64+0x40], R40 ;  /* 0x0000402804004986 */ /* 0x000fe2000c101524 */
[----:B------:R-:W-:-:S05]  /*9cf0*/  ISETP.GT.AND P4, PT, R0, 0x28, P0 ;  /* 0x000000280000780c */ /* 0x000fca0000784270 */
[----:B0-----:R-:W-:Y:S01]  /*9d00*/  @P1 IMAD.MOV.U32 R6, RZ, RZ, R14 ;  /* 0x000000ffff061224 */ /* 0x001fe200078e000e */
[----:B------:R-:W-:-:S05]  /*9d10*/  @P1 MOV R7, R15 ;  /* 0x0000000f00071202 */ /* 0x000fca0000000f00 */
[----:B------:R0:W-:Y:S01]  /*9d20*/  @P1 STG.E.U16 desc[UR36][R6.64+0x40], R42 ;  /* 0x0000402a06001986 */ /* 0x0001e2000c101524 */
[----:B------:R-:W-:Y:S01]  /*9d30*/  ISETP.GT.AND P1, PT, R0, 0x29, P0 ;  /* 0x000000290000780c */ /* 0x000fe20000724270 */
[----:B0-----:R-:W-:Y:S02]  /*9d40*/  @P2 IMAD.MOV.U32 R6, RZ, RZ, R14 ;  /* 0x000000ffff062224 */ /* 0x001fe400078e000e */
[----:B------:R-:W-:-:S05]  /*9d50*/  @P2 IMAD.MOV.U32 R7, RZ, RZ, R15 ;  /* 0x000000ffff072224 */ /* 0x000fca00078e000f */
[----:B------:R0:W-:Y:S01]  /*9d60*/  @P2 STG.E.U16 desc[UR36][R6.64+0x42], R43 ;  /* 0x0000422b06002986 */ /* 0x0001e2000c101524 */
[----:B------:R-:W-:-:S03]  /*9d70*/  ISETP.GT.AND P2, PT, R0, 0x28, P3 ;  /* 0x000000280000780c */ /* 0x000fc60001f44270 */
[----:B------:R-:W-:Y:S01]  /*9d80*/  @P4 STG.E.U16 desc[UR36][R4.64+0x50], R44 ;  /* 0x0000502c04004986 */ /* 0x000fe2000c101524 */
[----:B------:R-:W-:-:S03]  /*9d90*/  ISETP.GT.AND P4, PT, R0, 0x29, P3 ;  /* 0x000000290000780c */ /* 0x000fc60001f84270 */
[----:B------:R-:W-:Y:S01]  /*9da0*/  @P1 STG.E.U16 desc[UR36][R4.64+0x52], R45 ;  /* 0x0000522d04001986 */ /* 0x000fe2000c101524 */
[----:B------:R-:W-:-:S05]  /*9db0*/  ISETP.GT.AND P1, PT, R0, 0x30, P0 ;  /* 0x000000300000780c */ /* 0x000fca0000724270 */
[----:B0-----:R-:W-:Y:S02]  /*9dc0*/  @P2 IMAD.MOV.U32 R6, RZ, RZ, R14 ;  /* 0x000000ffff062224 */ /* 0x001fe400078e000e */
[----:B------:R-:W-:-:S05]  /*9dd0*/  @P2 IMAD.MOV.U32 R7, RZ, RZ, R15 ;  /* 0x000000ffff072224 */ /* 0x000fca00078e000f */
[----:B------:R0:W-:Y:S01]  /*9de0*/  @P2 STG.E.U16 desc[UR36][R6.64+0x50], R46 ;  /* 0x0000502e06002986 */ /* 0x0001e2000c101524 */
[----:B------:R-:W-:Y:S01]  /*9df0*/  ISETP.GT.AND P2, PT, R0, 0x30, P3 ;  /* 0x000000300000780c */ /* 0x000fe20001f44270 */
[----:B0-----:R-:W-:Y:S02]  /*9e00*/  @P4 IMAD.MOV.U32 R6, RZ, RZ, R14 ;  /* 0x000000ffff064224 */ /* 0x001fe400078e000e */
[----:B------:R-:W-:-:S05]  /*9e10*/  @P4 IMAD.MOV.U32 R7, RZ, RZ, R15 ;  /* 0x000000ffff074224 */ /* 0x000fca00078e000f */
[----:B------:R0:W-:Y:S01]  /*9e20*/  @P4 STG.E.U16 desc[UR36][R6.64+0x52], R47 ;  /* 0x0000522f06004986 */ /* 0x0001e2000c101524 */
[----:B------:R-:W-:-:S03]  /*9e30*/  ISETP.GT.AND P4, PT, R0, 0x31, P0 ;  /* 0x000000310000780c */ /* 0x000fc60000784270 */
[----:B------:R-:W-:Y:S01]  /*9e40*/  @P1 STG.E.U16 desc[UR36][R4.64+0x60], R48 ;  /* 0x0000603004001986 */ /* 0x000fe2000c101524 */
[----:B------:R-:W-:Y:S01]  /*9e50*/  ISETP.GT.AND P1, PT, R0, 0x31, P3 ;  /* 0x000000310000780c */ /* 0x000fe20001f24270 */
[----:B0-----:R-:W-:Y:S01]  /*9e60*/  @P2 IMAD.MOV.U32 R6, RZ, RZ, R14 ;  /* 0x000000ffff062224 */ /* 0x001fe200078e000e */
[----:B------:R-:W-:-:S07]  /*9e70*/  @P2 MOV R7, R15 ;  /* 0x0000000f00072202 */ /* 0x000fce0000000f00 */
[----:B------:R-:W-:Y:S01]  /*9e80*/  @P4 STG.E.U16 desc[UR36][R4.64+0x62], R49 ;  /* 0x0000623104004986 */ /* 0x000fe2000c101524 */
[----:B------:R-:W-:-:S03]  /*9e90*/  ISETP.GT.AND P4, PT, R0, 0x39, P0 ;  /* 0x000000390000780c */ /* 0x000fc60000784270 */
[----:B------:R0:W-:Y:S01]  /*9ea0*/  @P2 STG.E.U16 desc[UR36][R6.64+0x60], R50 ;  /* 0x0000603206002986 */ /* 0x0001e2000c101524 */
[----:B------:R-:W-:Y:S01]  /*9eb0*/  ISETP.GT.AND P2, PT, R0, 0x38, P0 ;  /* 0x000000380000780c */ /* 0x000fe20000744270 */
[----:B0-----:R-:W-:Y:S02]  /*9ec0*/  @P1 IMAD.MOV.U32 R6, RZ, RZ, R14 ;  /* 0x000000ffff061224 */ /* 0x001fe400078e000e */
[----:B------:R-:W-:-:S05]  /*9ed0*/  @P1 IMAD.MOV.U32 R7, RZ, RZ, R15 ;  /* 0x000000ffff071224 */ /* 0x000fca00078e000f */
[----:B------:R0:W-:Y:S01]  /*9ee0*/  @P1 STG.E.U16 desc[UR36][R6.64+0x62], R51 ;  /* 0x0000623306001986 */ /* 0x0001e2000c101524 */
[----:B------:R-:W-:-:S04]  /*9ef0*/  ISETP.GT.AND P1, PT, R0, 0x38, P3 ;  /* 0x000000380000780c */ /* 0x000fc80001f24270 */
[----:B------:R-:W-:Y:S01]  /*9f00*/  @P2 STG.E.U16 desc[UR36][R4.64+0x70], R52 ;  /* 0x0000703404002986 */ /* 0x000fe2000c101524 */
[----:B------:R-:W-:-:S03]  /*9f10*/  ISETP.GT.AND P2, PT, R0, 0x39, P3 ;  /* 0x000000390000780c */ /* 0x000fc60001f44270 */
[----:B------:R-:W-:Y:S01]  /*9f20*/  @P4 STG.E.U16 desc[UR36][R4.64+0x72], R53 ;  /* 0x0000723504004986 */ /* 0x000fe2000c101524 */
[----:B------:R-:W-:-:S04]  /*9f30*/  ISETP.GT.AND P4, PT, R0, 0x40, P0 ;  /* 0x000000400000780c */ /* 0x000fc80000784270 */
        /* <DEDUP_REMOVED lines=70> */
[----:B0-----:R-:W-:Y:S02]  /*a3a0*/  @P1 IMAD.MOV.U32 R6, RZ, RZ, R14 ;  /* 0x000000ffff061224 */ /* 0x001fe400078e000e */
[----:B------:R-:W-:-:S06]  /*a3b0*/  @P1 IMAD.MOV.U32 R7, RZ, RZ, R15 ;  /* 0x000000ffff071224 */ /* 0x000fcc00078e000f */
        /* <DEDUP_REMOVED lines=9> */
[----:B------:R-:W-:Y:S01]  /*a450*/  ISETP.GT.AND P1, PT, R0, 0x71, P3 ;  /* 0x000000710000780c */ /* 0x000fe20001f24270 */
[----:B0-----:R-:W-:Y:S01]  /*a460*/  @P4 IMAD.MOV.U32 R6, RZ, RZ, R14 ;  /* 0x000000ffff064224 */ /* 0x001fe200078e000e */
[----:B------:R-:W-:-:S06]  /*a470*/  @P4 MOV R7, R15 ;  /* 0x0000000f00074202 */ /* 0x000fcc0000000f00 */
[----:B------:R-:W-:Y:S01]  /*a480*/  @P2 STG.E.U16 desc[UR36][R4.64+0xe2], R81 ;  /* 0x0000e25104002986 */ /* 0x000fe2000c101524 */
[C---:B------:R-:W-:Y:S02]  /*a490*/  ISETP.GT.AND P2, PT, R0.reuse, 0x78, P0 ;  /* 0x000000780000780c */ /* 0x040fe40000744270 */
[C---:B------:R-:W-:Y:S01]  /*a4a0*/  ISETP.GT.AND P0, PT, R0.reuse, 0x79, P0 ;  /* 0x000000790000780c */ /* 0x040fe20000704270 */
[----:B------:R0:W-:Y:S01]  /*a4b0*/  @P4 STG.E.U16 desc[UR36][R6.64+0xe0], R82 ;  /* 0x0000e05206004986 */ /* 0x0001e2000c101524 */
[C---:B------:R-:W-:Y:S02]  /*a4c0*/  ISETP.GT.AND P4, PT, R0.reuse, 0x78, P3 ;  /* 0x000000780000780c */ /* 0x040fe40001f84270 */
[----:B------:R-:W-:Y:S01]  /*a4d0*/  ISETP.GT.AND P3, PT, R0, 0x79, P3 ;  /* 0x000000790000780c */ /* 0x000fe20001f64270 */
[----:B0-----:R-:W-:Y:S02]  /*a4e0*/  @P1 IMAD.MOV.U32 R6, RZ, RZ, R14 ;  /* 0x000000ffff061224 */ /* 0x001fe400078e000e */
[----:B------:R-:W-:-:S05]  /*a4f0*/  @P1 IMAD.MOV.U32 R7, RZ, RZ, R15 ;  /* 0x000000ffff071224 */ /* 0x000fca00078e000f */
[----:B------:R-:W-:Y:S04]  /*a500*/  @P1 STG.E.U16 desc[UR36][R6.64+0xe2], R83 ;  /* 0x0000e25306001986 */ /* 0x000fe8000c101524 */
[----:B------:R-:W-:Y:S04]  /*a510*/  @P2 STG.E.U16 desc[UR36][R4.64+0xf0], R84 ;  /* 0x0000f05404002986 */ /* 0x000fe8000c101524 */
[----:B------:R0:W-:Y:S02]  /*a520*/  @P0 STG.E.U16 desc[UR36][R4.64+0xf2], R85 ;  /* 0x0000f25504000986 */ /* 0x0001e4000c101524 */
[----:B0-----:R-:W-:-:S02]  /*a530*/  @P4 IMAD.MOV.U32 R4, RZ, RZ, R14 ;  /* 0x000000ffff044224 */ /* 0x001fc400078e000e */
[----:B------:R-:W-:-:S05]  /*a540*/  @P4 IMAD.MOV.U32 R5, RZ, RZ, R15 ;  /* 0x000000ffff054224 */ /* 0x000fca00078e000f */
[----:B------:R0:W-:Y:S04]  /*a550*/  @P4 STG.E.U16 desc[UR36][R4.64+0xf0], R86 ;  /* 0x0000f05604004986 */ /* 0x0001e8000c101524 */
[----:B------:R0:W-:Y:S02]  /*a560*/  @P3 STG.E.U16 desc[UR36][R14.64+0xf2], R87 ;  /* 0x0000f2570e003986 */ /* 0x0001e4000c101524 */
.L_x_286:
[----:B------:R-:W-:Y:S05]  /*a570*/  BSYNC B0 ;  /* 0x0000000000007941 */ /* 0x000fea0003800000 */
.L_x_34:
[----:B------:R-:W-:Y:S01]  /*a580*/  ULDC UR4, c[0x0][0xc] ;  /* 0x0000030000047ab9 */ /* 0x000fe20000000800 */
[----:B------:R-:W-:Y:S01]  /*a590*/  ULDC UR5, c[0x0][0x10] ;  /* 0x0000040000057ab9 */ /* 0x000fe20000000800 */
[----:B0-----:R-:W0:Y:S01]  /*a5a0*/  LDC R5, c[0x0][0x14] ;  /* 0x00000500ff057b82 */ /* 0x001e220000000800 */
[----:B------:R-:W-:Y:S01]  /*a5b0*/  UIMAD.WIDE.U32 UR4, UR4, UR5, URZ ;  /* 0x00000005040472a5 */ /* 0x000fe2000f8e003f */
[----:B------:R-:W-:Y:S01]  /*a5c0*/  PRMT R0, RZ, 0x7610, R0 ;  /* 0x00007610ff007816 */ /* 0x000fe20000000000 */
[----:B------:R-:W-:Y:S02]  /*a5d0*/  IMAD.MOV.U32 R153, RZ, RZ, -0x1 ;  /* 0xffffffffff997424 */ /* 0x000fe400078e00ff */
[----:B------:R-:W-:Y:S02]  /*a5e0*/  IMAD.MOV.U32 R23, RZ, RZ, -0x1 ;  /* 0xffffffffff177424 */ /* 0x000fe400078e00ff */
[----:B0-----:R-:W-:-:S04]  /*a5f0*/  IMAD.WIDE.U32 R16, R5, UR4, R16 ;  /* 0x0000000405107c25 */ /* 0x001fc8000f8e0010 */
[----:B------:R-:W-:Y:S01]  /*a600*/  IMAD R5, R5, UR5, RZ ;  /* 0x0000000505057c24 */ /* 0x000fe2000f8e02ff */
[----:B------:R-:W-:Y:S02]  /*a610*/  ULDC.64 UR4, c[0x0][0x650] ;  /* 0x0001940000047ab9 */ /* 0x000fe40000000a00 */
[----:B------:R-:W-:Y:S01]  /*a620*/  ISETP.GE.U32.AND P0, PT, R16, UR4, PT ;  /* 0x0000000410007c0c */ /* 0x000fe2000bf06070 */
[----:B------:R-:W-:-:S05]  /*a630*/  IMAD.IADD R17, R17, 0x1, R5 ;  /* 0x0000000111117824 */ /* 0x000fca00078e0205 */
[----:B------:R-:W-:-:S13]  /*a640*/  ISETP.GE.U32.AND.EX P0, PT, R17, UR5, PT, P0 ;  /* 0x0000000511007c0c */ /* 0x000fda000bf06100 */
[----:B------:R-:W-:Y:S05]  /*a650*/  @P0 BRA `(.L_x_287) ;  /* 0x0000000400640947 */ /* 0x000fea0003800000 */
[----:B------:R-:W0:Y:S01]  /*a660*/  S2R R12, SR_CTAID.X ;  /* 0x00000000000c7919 */ /* 0x000e220000002500 */
[----:B------:R-:W3:Y:S01]  /*a670*/  LDC.64 R10, c[0x0][0x628] ;  /* 0x00018a00ff0a7b82 */ /* 0x000ee20000000a00 */
[----:B------:R-:W-:Y:S01]  /*a680*/  ULDC UR4, c[0x0][0x150] ;  /* 0x0000540000047ab9 */ /* 0x000fe20000000800 */
[----:B-12---:R-:W-:Y:S01]  /*a690*/  MOV R8, R16 ;  /* 0x0000001000087202 */ /* 0x006fe20000000f00 */
[----:B------:R-:W1:Y:S01]  /*a6a0*/  S2R R24, SR_CTAID.Y ;  /* 0x0000000000187919 */ /* 0x000e620000002600 */
[----:B------:R-:W-:-:S04]  /*a6b0*/  IMAD.MOV.U32 R9, RZ, RZ, R17 ;  /* 0x000000ffff097224 */ /* 0x000fc800078e0011 */
[----:B------:R-:W2:Y:S08]  /*a6c0*/  LDC R21, c[0x0][0x144] ;  /* 0x00005100ff157b82 */ /* 0x000eb00000000800 */
[----:B------:R-:W1:Y:S08]  /*a6d0*/  LDC R0, c[0x0][0x630] ;  /* 0x00018c00ff007b82 */ /* 0x000e700000000800 */
[----:B------:R-:W1:Y:S01]  /*a6e0*/  LDC.64 R14, c[0x0][0x620] ;  /* 0x00018800ff0e7b82 */ /* 0x000e620000000a00 */
[----:B---3--:R-:W-:-:S04]  /*a6f0*/  ISETP.NE.U32.AND P0, PT, R10, RZ, PT ;  /* 0x000000ff0a00720c */ /* 0x008fc80003f05070 */
[----:B------:R-:W-:Y:S02]  /*a700*/  ISETP.NE.AND.EX P0, PT, R11, RZ, PT, P0 ;  /* 0x000000ff0b00720c */ /* 0x000fe40003f05300 */
[----:B0-----:R-:W-:-:S05]  /*a710*/  I2FP.F32.U32 R3, R12 ;  /* 0x0000000c00037245 */ /* 0x001fca0000201000 */
[----:B------:R-:W-:-:S04]  /*a720*/  FMUL R3, R3, UR4 ;  /* 0x0000000403037c20 */ /* 0x000fc80008400000 */
[----:B------:R0:W3:Y:S02]  /*a730*/  F2I.U32.TRUNC.NTZ R20, R3 ;  /* 0x0000000300147305 */ /* 0x0000e4000020f000 */
[----:B--2---:R-:W-:Y:S05]  /*a740*/  @!P0 BRA `(.L_x_288) ;  /* 0x0000000000288947 */ /* 0x004fea0003800000 */
[----:B0-----:R-:W0:Y:S02]  /*a750*/  LDC R3, c[0x0][0x634] ;  /* 0x00018d00ff037b82 */ /* 0x001e240000000800 */
        /* <DEDUP_REMOVED lines=9> */
.L_x_288:
[----:B------:R-:W2:Y:S01]  /*a7f0*/  LDC.64 R30, c[0x0][0x640] ;  /* 0x00019000ff1e7b82 */ /* 0x000ea20000000a00 */
[-CC-:B-1----:R-:W-:Y:S01]  /*a800*/  SHF.R.U64 R23, R8, R0.reuse, R9.reuse ;  /* 0x0000000008177219 */ /* 0x182fe20000001209 */
[----:B---3--:R-:W-:Y:S01]  /*a810*/  IMAD.MOV R20, RZ, RZ, -R20 ;  /* 0x000000ffff147224 */ /* 0x008fe200078e0a14 */
[----:B------:R-:W-:Y:S01]  /*a820*/  SHF.R.U32.HI R0, RZ, R0, R9 ;  /* 0x00000000ff007219 */ /* 0x000fe20000011609 */
[----:B------:R-:W-:Y:S01]  /*a830*/  ULDC UR4, c[0x0][0x154] ;  /* 0x0000550000047ab9 */ /* 0x000fe20000000800 */
[----:B0-----:R-:W-:Y:S01]  /*a840*/  IADD3 R3, P0, RZ, -R23, RZ ;  /* 0x80000017ff037210 */ /* 0x001fe20007f1e0ff */
[----:B------:R-:W-:Y:S02]  /*a850*/  IMAD R26, R21, R20, R12 ;  /* 0x00000014151a7224 */ /* 0x000fe400078e020c */
[----:B------:R-:W0:Y:S01]  /*a860*/  LDC R6, c[0x0][0x618] ;  /* 0x00018600ff067b82 */ /* 0x000e220000000800 */
[----:B------:R-:W-:Y:S02]  /*a870*/  IMAD.MOV.U32 R7, RZ, RZ, 0x1 ;  /* 0x00000001ff077424 */ /* 0x000fe400078e00ff */
[----:B------:R-:W-:-:S04]  /*a880*/  IMAD.X R5, RZ, RZ, ~R0, P0 ;  /* 0x000000ffff057224 */ /* 0x000fc800000e0e00 */
[-C--:B------:R-:W-:Y:S01]  /*a890*/  IMAD R0, R5, R14.reuse, RZ ;  /* 0x0000000e05007224 */ /* 0x080fe200078e02ff */
[----:B------:R-:W1:Y:S01]  /*a8a0*/  LDC R8, c[0x0][0x608] ;  /* 0x00018200ff087b82 */ /* 0x000e620000000800 */
[----:B------:R-:W-:-:S04]  /*a8b0*/  IMAD.WIDE.U32 R4, R3, R14, R16 ;  /* 0x0000000e03047225 */ /* 0x000fc800078e0010 */
[----:B------:R-:W-:Y:S01]  /*a8c0*/  IMAD R3, R3, R15, R0 ;  /* 0x0000000f03037224 */ /* 0x000fe200078e0200 */
[----:B------:R-:W-:Y:S02]  /*a8d0*/  I2FP.F32.U32 R0, R24 ;  /* 0x0000001800007245 */ /* 0x000fe40000201000 */
[----:B------:R-:W3:Y:S01]  /*a8e0*/  LDC R28, c[0x0][0x658] ;  /* 0x00019600ff1c7b82 */ /* 0x000ee20000000800 */
[----:B------:R-:W-:Y:S01]  /*a8f0*/  IMAD.IADD R3, R5, 0x1, R3 ;  /* 0x0000000105037824 */ /* 0x000fe200078e0203 */
[----:B--2---:R-:W-:Y:S01]  /*a900*/  ISETP.NE.U32.AND P0, PT, R30, RZ, PT ;  /* 0x000000ff1e00720c */ /* 0x004fe20003f05070 */
[----:B------:R-:W-:Y:S01]  /*a910*/  FMUL R0, R0, UR4 ;  /* 0x0000000400007c20 */ /* 0x000fe20008400000 */
[----:B------:R-:W-:Y:S02]  /*a920*/  MOV R5, 0xffffffff ;  /* 0xffffffff00057802 */ /* 0x000fe40000000f00 */
[----:B------:R-:W-:Y:S01]  /*a930*/  ISETP.NE.AND.EX P0, PT, R31, RZ, PT, P0 ;  /* 0x000000ff1f00720c */ /* 0x000fe20003f05300 */
[----:B------:R2:W2:Y:S01]  /*a940*/  F2I.U32.TRUNC.NTZ R14, R0 ;  /* 0x00000000000e7305 */ /* 0x0004a2000020f000 */
[----:B------:R-:W2:Y:S01]  /*a950*/  LDC R15, c[0x0][0x148] ;  /* 0x00005200ff0f7b82 */ /* 0x000ea20000000800 */
[----:B0-----:R-:W-:-:S02]  /*a960*/  SHF.R.U64 R12, R4, R6, R3 ;  /* 0x00000006040c7219 */ /* 0x001fc40000001203 */
[----:B------:R-:W-:-:S05]  /*a970*/  SHF.R.U32.HI R3, RZ, R6, R3 ;  /* 0x00000006ff037219 */ /* 0x000fca0000011603 */
[----:B------:R-:W0:Y:S01]  /*a980*/  LDC R20, c[0x0][0x600] ;  /* 0x00018000ff147b82 */ /* 0x000e220000000800 */
[-CC-:B-1----:R-:W-:Y:S02]  /*a990*/  SHF.R.U64 R10, R12, R8.reuse, R3.reuse ;  /* 0x000000080c0a7219 */ /* 0x182fe40000001203 */
[----:B------:R-:W-:-:S05]  /*a9a0*/  SHF.R.U32.HI R3, RZ, R8, R3 ;  /* 0x00000008ff037219 */ /* 0x000fca0000011603 */
[----:B------:R-:W1:Y:S01]  /*a9b0*/  LDC R25, c[0x0][0x648] ;  /* 0x00019200ff197b82 */ /* 0x000e620000000800 */
[-C--:B---3--:R-:W-:Y:S02]  /*a9c0*/  SHF.L.U32 R4, R5, R28.reuse, RZ ;  /* 0x0000001c05047219 */ /* 0x088fe400000006ff */
[-CC-:B------:R-:W-:Y:S02]  /*a9d0*/  SHF.R.U64 R13, R10, R28.reuse, R3.reuse ;  /* 0x0000001c0a0d7219 */ /* 0x180fe40000001203 */
[----:B------:R-:W-:Y:S02]  /*a9e0*/  SHF.R.U32.HI R5, RZ, R28, R3 ;  /* 0x0000001cff057219 */ /* 0x000fe40000011603 */
[----:B------:R-:W-:Y:S01]  /*a9f0*/  LOP3.LUT R21, RZ, R4, RZ, 0x33, !PT ;  /* 0x00000004ff157212 */ /* 0x000fe200078e33ff */
[----:B------:R-:W3:Y:S01]  /*aa00*/  LDC R27, c[0x0][0x638] ;  /* 0x00018e00ff1b7b82 */ /* 0x000ee20000000800 */
[----:B------:R-:W-:Y:S01]  /*aa10*/  SHF.L.U32 R28, R7, R28, RZ ;  /* 0x0000001c071c7219 */ /* 0x000fe200000006ff */
[----:B------:R-:W-:-:S06]  /*aa20*/  IMAD.MOV.U32 R4, RZ, RZ, R13 ;  /* 0x000000ffff047224 */ /* 0x000fcc00078e000d */
[----:B------:R-:W0:Y:S01]  /*aa30*/  LDC R29, c[0x0][0x610] ;  /* 0x00018400ff1d7b82 */ /* 0x000e220000000800 */
[----:B------:R-:W-:Y:S05]  /*aa40*/  @!P0 BRA `(.L_x_289) ;  /* 0x0000000000288947 */ /* 0x000fea0003800000 */
[----:B--2---:R-:W2:Y:S02]  /*aa50*/  LDC R0, c[0x0][0x64c] ;  /* 0x00019300ff007b82 */ /* 0x004ea40000000800 */
[----:B--2---:R-:W-:-:S05]  /*aa60*/  IADD3 R3, P0, R13, R0, RZ ;  /* 0x000000000d037210 */ /* 0x004fca0007f1e0ff */
        /* <DEDUP_REMOVED lines=8> */
.L_x_289:
[----:B------:R-:W-:Y:S01]  /*aaf0*/  ISETP.NE.AND P0, PT, R2, 0x1, PT ;  /* 0x000000010200780c */ /* 0x000fe20003f05270 */
[----:B--2---:R-:W-:Y:S01]  /*ab00*/  IMAD.MOV R14, RZ, RZ, -R14 ;  /* 0x000000ffff0e7224 */ /* 0x004fe200078e0a0e */
[----:B-1----:R-:W-:Y:S01]  /*ab10*/  SHF.R.U64 R0, R4, R25, R5 ;  /* 0x0000001904007219 */ /* 0x002fe20000001205 */
[----:B0-----:R-:W-:Y:S01]  /*ab20*/  VIADD R5, R20, 0xffffffff ;  /* 0xffffffff14057836 */ /* 0x001fe20000000000 */
[----:B------:R-:W-:Y:S01]  /*ab30*/  LOP3.LUT R3, R10, R21, RZ, 0xc0, !PT ;  /* 0x000000150a037212 */ /* 0x000fe200078ec0ff */
[----:B------:R-:W-:Y:S01]  /*ab40*/  IMAD.MOV.U32 R6, RZ, RZ, 0x1 ;  /* 0x00000001ff067424 */ /* 0x000fe200078e00ff */
[----:B------:R-:W-:Y:S02]  /*ab50*/  IADD3 R4, -R0, RZ, RZ ;  /* 0x000000ff00047210 */ /* 0x000fe40007ffe1ff */
[----:B------:R-:W-:Y:S01]  /*ab60*/  LOP3.LUT R5, R12, R5, RZ, 0xc0, !PT ;  /* 0x000000050c057212 */ /* 0x000fe200078ec0ff */
[----:B------:R-:W-:Y:S02]  /*ab70*/  IMAD R3, R28, R0, R3 ;  /* 0x000000001c037224 */ /* 0x000fe400078e0203 */
[----:B---3--:R-:W-:-:S02]  /*ab80*/  IMAD R0, R4, R27, R13 ;  /* 0x0000001b04007224 */ /* 0x008fc400078e020d */
[----:B------:R-:W-:Y:S02]  /*ab90*/  @P0 IMAD R26, R15, R14, R24 ;  /* 0x0000000e0f1a0224 */ /* 0x000fe400078e0218 */
[----:B------:R-:W-:Y:S01]  /*aba0*/  IMAD R4, R0, R20, R5 ;  /* 0x0000001400047224 */ /* 0x000fe200078e0205 */
[----:B------:R-:W-:Y:S01]  /*abb0*/  PRMT R0, R6, 0x7610, R0 ;  /* 0x0000761006007816 */ /* 0x000fe20000000000 */
[----:B------:R-:W-:-:S05]  /*abc0*/  IMAD R3, R3, R29, R26 ;  /* 0x0000001d03037224 */ /* 0x000fca00078e021a */
[----:B------:R-:W-:Y:S02]  /*abd0*/  SEL R153, R4, R3, !P0 ;  /* 0x0000000304997207 */ /* 0x000fe40004000000 */
[----:B------:R-:W-:-:S07]  /*abe0*/  SEL R3, R3, R4, !P0 ;  /* 0x0000000403037207 */ /* 0x000fce0004000000 */
.L_x_287:
[----:B------:R-:W-:Y:S01]  /*abf0*/  LOP3.LUT P0, RZ, R0, 0xff, RZ, 0xc0, !PT ;  /* 0x000000ff00ff7812 */ /* 0x000fe2000780c0ff */
[----:B------:R-:W-:-:S12]  /*ac00*/  IMAD.MOV.U32 R152, RZ, RZ, R3 ;  /* 0x000000ffff987224 */ /* 0x000fd800078e0003 */
[----:B------:R-:W-:Y:S05]  /*ac10*/  @P0 BRA `(.L_x_290) ;  /* 0xffffff6400640947 */ /* 0x000fea000383ffff */
[----:B------:R-:W-:Y:S05]  /*ac20*/  EXIT ;  /* 0x000000000000794d */ /* 0x000fea0003800000 */
.L_x_7:
[----:B0-----:R-:W-:Y:S01]  /*ac30*/  ULDC.64 UR4, c[0x0][0x650] ;  /* 0x0001940000047ab9 */ /* 0x001fe20000000a00 */
[----:B------:R-:W-:Y:S01]  /*ac40*/  PRMT R8, RZ, 0x7610, R8 ;  /* 0x00007610ff087816 */ /* 0x000fe20000000008 */
[----:B------:R-:W-:Y:S01]  /*ac50*/  IMAD.MOV.U32 R20, RZ, RZ, -0x1 ;  /* 0xffffffffff147424 */ /* 0x000fe200078e00ff */
[----:B------:R-:W-:Y:S01]  /*ac60*/  ISETP.GE.U32.AND P0, PT, R16, UR4, PT ;  /* 0x0000000410007c0c */ /* 0x000fe2000bf06070 */
[----:B------:R-:W-:Y:S02]  /*ac70*/  IMAD.MOV.U32 R13, RZ, RZ, -0x1 ;  /* 0xffffffffff0d7424 */ /* 0x000fe400078e00ff */
[----:B------:R-:W-:Y:S01]  /*ac80*/  IMAD.MOV.U32 R6, RZ, RZ, -0x1 ;  /* 0xffffffffff067424 */ /* 0x000fe200078e00ff */
        /* <DEDUP_REMOVED lines=11> */
[----:B0-----:R-:W-:-:S04]  /*ad40*/  IADD3 R13, P0, R16, R9, RZ ;  /* 0x00000009100d7210 */ /* 0x001fc80007f1e0ff */
[----:B------:R-:W-:-:S05]  /*ad50*/  IADD3.X R23, RZ, R17, RZ, P0, !PT ;  /* 0x00000011ff177210 */ /* 0x000fca00007fe4ff */
[----:B------:R-:W-:-:S04]  /*ad60*/  IMAD.WIDE.U32 R8, R23, R14, RZ ;  /* 0x0000000e17087225 */ /* 0x000fc800078e00ff */
[----:B------:R-:W-:-:S04]  /*ad70*/  IMAD.WIDE.U32 R10, P0, R13, R15, R8 ;  /* 0x0000000f0d0a7225 */ /* 0x000fc80007800008 */
[----:B------:R-:W-:-:S04]  /*ad80*/  IMAD.WIDE.U32 R8, R13, R14, RZ ;  /* 0x0000000e0d087225 */ /* 0x000fc800078e00ff */
[----:B------:R-:W-:Y:S01]  /*ad90*/  IMAD.X R13, RZ, RZ, RZ, P0 ;  /* 0x000000ffff0d7224 */ /* 0x000fe200000e06ff */
[----:B------:R-:W-:Y:S01]  /*ada0*/  IADD3 RZ, P0, R9, R10, RZ ;  /* 0x0000000a09ff7210 */ /* 0x000fe20007f1e0ff */
[----:B------:R-:W-:-:S04]  /*adb0*/  IMAD.MOV.U32 R12, RZ, RZ, R11 ;  /* 0x000000ffff0c7224 */ /* 0x000fc800078e000b */
[----:B------:R-:W-:-:S08]  /*adc0*/  IMAD.WIDE.U32.X R12, R23, R15, R12, P0 ;  /* 0x0000000f170c7225 */ /* 0x000fd000000e040c */
.L_x_292:
[----:B------:R-:W0:Y:S01]  /*add0*/  LDC.64 R28, c[0x0][0x640] ;  /* 0x00019000ff1c7b82 */ /* 0x000e220000000a00 */
[-CC-:B------:R-:W-:Y:S01]  /*ade0*/  SHF.R.U64 R22, R12, R6.reuse, R13.reuse ;  /* 0x000000060c167219 */ /* 0x180fe2000000120d */
[----:B------:R-:W-:Y:S01]  /*adf0*/  IMAD.MOV.U32 R30, RZ, RZ, 0x1 ;  /* 0x00000001ff1e7424 */ /* 0x000fe200078e00ff */
[----:B------:R-:W-:Y:S02]  /*ae00*/  SHF.R.U32.HI R6, RZ, R6, R13 ;  /* 0x00000006ff067219 */ /* 0x000fe4000001160d */
        /* <DEDUP_REMOVED lines=8> */
[----:B------:R-:W-:Y:S01]  /*ae90*/  IMAD.IADD R9, R9, 0x1, R11 ;  /* 0x0000000109097824 */ /* 0x000fe200078e020b */
[----:B0-----:R-:W-:-:S04]  /*aea0*/  ISETP.NE.U32.AND P0, PT, R28, RZ, PT ;  /* 0x000000ff1c00720c */ /* 0x001fc80003f05070 */
[----:B------:R-:W-:Y:S02]  /*aeb0*/  ISETP.NE.AND.EX P0, PT, R29, RZ, PT, P0 ;  /* 0x000000ff1d00720c */ /* 0x000fe40003f05300 */
[----:B------:R-:W0:Y:S01]  /*aec0*/  LDC R20, c[0x0][0x600] ;  /* 0x00018000ff147b82 */ /* 0x000e220000000800 */
[-CC-:B-1----:R-:W-:Y:S01]  /*aed0*/  SHF.R.U64 R14, R8, R10.reuse, R9.reuse ;  /* 0x0000000a080e7219 */ /* 0x182fe20000001209 */
[----:B------:R-:W-:Y:S01]  /*aee0*/  IMAD.MOV.U32 R8, RZ, RZ, -0x1 ;  /* 0xffffffffff087424 */ /* 0x000fe200078e00ff */
[----:B------:R-:W-:-:S05]  /*aef0*/  SHF.R.U32.HI R9, RZ, R10, R9 ;  /* 0x0000000aff097219 */ /* 0x000fca0000011609 */
[----:B------:R-:W1:Y:S01]  /*af00*/  LDC R24, c[0x0][0x648] ;  /* 0x00019200ff187b82 */ /* 0x000e620000000800 */
[-CC-:B--2---:R-:W-:Y:S02]  /*af10*/  SHF.R.U64 R23, R14, R12.reuse, R9.reuse ;  /* 0x0000000c0e177219 */ /* 0x184fe40000001209 */
[----:B------:R-:W-:-:S05]  /*af20*/  SHF.R.U32.HI R6, RZ, R12, R9 ;  /* 0x0000000cff067219 */ /* 0x000fca0000011609 */
[----:B------:R-:W2:Y:S01]  /*af30*/  LDC R26, c[0x0][0x638] ;  /* 0x00018e00ff1a7b82 */ /* 0x000ea20000000800 */
[-C--:B---3--:R-:W-:Y:S02]  /*af40*/  SHF.L.U32 R8, R8, R27.reuse, RZ ;  /* 0x0000001b08087219 */ /* 0x088fe400000006ff */
[-CC-:B------:R-:W-:Y:S02]  /*af50*/  SHF.R.U64 R25, R23, R27.reuse, R6.reuse ;  /* 0x0000001b17197219 */ /* 0x180fe40000001206 */
[----:B------:R-:W-:Y:S02]  /*af60*/  LOP3.LUT R32, RZ, R8, RZ, 0x33, !PT ;  /* 0x00000008ff207212 */ /* 0x000fe400078e33ff */
[----:B------:R-:W-:Y:S01]  /*af70*/  SHF.R.U32.HI R9, RZ, R27, R6 ;  /* 0x0000001bff097219 */ /* 0x000fe20000011606 */
[----:B------:R-:W3:Y:S01]  /*af80*/  LDC R31, c[0x0][0x610] ;  /* 0x00018400ff1f7b82 */ /* 0x000ee20000000800 */
[----:B------:R-:W-:Y:S01]  /*af90*/  IMAD.MOV.U32 R8, RZ, RZ, R25 ;  /* 0x000000ffff087224 */ /* 0x000fe200078e0019 */
[----:B------:R-:W-:Y:S06]  /*afa0*/  @!P0 BRA `(.L_x_293) ;  /* 0x0000000000288947 */ /* 0x000fec0003800000 */
[----:B------:R-:W4:Y:S02]  /*afb0*/  LDC R6, c[0x0][0x64c] ;  /* 0x00019300ff067b82 */ /* 0x000f240000000800 */
[----:B----4-:R-:W-:-:S04]  /*afc0*/  IADD3 R13, P0, R25, R6, RZ ;  /* 0x00000006190d7210 */ /* 0x010fc80007f1e0ff */
        /* <DEDUP_REMOVED lines=8> */
.L_x_293:
[----:B------:R-:W-:Y:S02]  /*b050*/  ISETP.NE.AND P0, PT, R2, 0x1, PT ;  /* 0x000000010200780c */ /* 0x000fe40003f05270 */
[----:B-1----:R-:W-:Y:S01]  /*b060*/  SHF.R.U64 R6, R8, R24, R9 ;  /* 0x0000001808067219 */ /* 0x002fe20000001209 */
[----:B0-----:R-:W-:Y:S01]  /*b070*/  VIADD R9, R20, 0xffffffff ;  /* 0xffffffff14097836 */ /* 0x001fe20000000000 */
[----:B------:R-:W-:Y:S02]  /*b080*/  SHF.L.U32 R30, R30, R27, RZ ;  /* 0x0000001b1e1e7219 */ /* 0x000fe400000006ff */
[----:B------:R-:W-:Y:S01]  /*b090*/  LOP3.LUT R5, R23, R32, RZ, 0xc0, !PT ;  /* 0x0000002017057212 */ /* 0x000fe200078ec0ff */
[----:B------:R-:W-:-:S04]  /*b0a0*/  IMAD.MOV R8, RZ, RZ, -R6 ;  /* 0x000000ffff087224 */ /* 0x000fc800078e0a06 */
[----:B------:R-:W-:Y:S01]  /*b0b0*/  IMAD R6, R30, R6, R5 ;  /* 0x000000061e067224 */ /* 0x000fe200078e0205 */
[----:B------:R-:W-:Y:S01]  /*b0c0*/  LOP3.LUT R5, R14, R9, RZ, 0xc0, !PT ;  /* 0x000000090e057212 */ /* 0x000fe200078ec0ff */
[----:B------:R-:W-:Y:S02]  /*b0d0*/  @P0 IMAD R3, R7, R21, R4 ;  /* 0x0000001507030224 */ /* 0x000fe400078e0204 */
[----:B--2---:R-:W-:Y:S02]  /*b0e0*/  IMAD R4, R8, R26, R25 ;  /* 0x0000001a08047224 */ /* 0x004fe400078e0219 */
[----:B---3--:R-:W-:Y:S02]  /*b0f0*/  IMAD R3, R6, R31, R3 ;  /* 0x0000001f06037224 */ /* 0x008fe400078e0203 */
[----:B------:R-:W-:Y:S02]  /*b100*/  IMAD R4, R4, R20, R5 ;  /* 0x0000001404047224 */ /* 0x000fe400078e0205 */
[----:B------:R-:W-:-:S02]  /*b110*/  IMAD.MOV.U32 R8, RZ, RZ, 0x1 ;  /* 0x00000001ff087424 */ /* 0x000fc400078e00ff */
[----:B------:R-:W-:Y:S01]  /*b120*/  IMAD.MOV.U32 R6, RZ, RZ, R22 ;  /* 0x000000ffff067224 */ /* 0x000fe200078e0016 */
[----:B------:R-:W-:Y:S02]  /*b130*/  SEL R13, R4, R3, !P0 ;  /* 0x00000003040d7207 */ /* 0x000fe40004000000 */
[----:B------:R-:W-:-:S07]  /*b140*/  SEL R20, R3, R4, !P0 ;  /* 0x0000000403147207 */ /* 0x000fce0004000000 */
.L_x_291:
[----:B------:R-:W-:-:S08]  /*b150*/  NOP ;  /* 0x0000000000007918 */ /* 0x000fd00000000000 */
[----:B------:R-:W0:-:S00]  /*b160*/  USETMAXREG.DEALLOC.CTAPOOL 0x28 ;  /* 0x00000028000079c8 */ /* 0x000e0000080e0500 */
[----:B0-----:R-:W-:-:S13]  /*b170*/  ISETP.NE.AND P0, PT, R0, RZ, PT ;  /* 0x000000ff0000720c */ /* 0x001fda0003f05270 */
[----:B------:R-:W-:Y:S05]  /*b180*/  @P0 EXIT ;  /* 0x000000000000094d */ /* 0x000fea0003800000 */
[----:B------:R-:W-:Y:S01]  /*b190*/  LOP3.LUT P0, RZ, R8, 0xff, RZ, 0xc0, !PT ;  /* 0x000000ff08ff7812 */ /* 0x000fe2000780c0ff */
[----:B------:R-:W-:Y:S01]  /*b1a0*/  IMAD.MOV.U32 R0, RZ, RZ, 0x1 ;  /* 0x00000001ff007424 */ /* 0x000fe200078e00ff */
[----:B------:R-:W-:-:S11]  /*b1b0*/  MOV R3, RZ ;  /* 0x000000ff00037202 */ /* 0x000fd60000000f00 */
[----:B------:R-:W-:Y:S05]  /*b1c0*/  @!P0 BRA `(.L_x_294) ;  /* 0x0000000c00388947 */ /* 0x000fea0003800000 */
[----:B------:R-:W0:Y:S01]  /*b1d0*/  LDC R0, c[0x0][0x28c] ;  /* 0x0000a300ff007b82 */ /* 0x000e220000000800 */
[----:B------:R-:W-:Y:S01]  /*b1e0*/  ULDC UR5, c[0x0][0x658] ;  /* 0x0001960000057ab9 */ /* 0x000fe20000000800 */
[----:B------:R-:W-:Y:S01]  /*b1f0*/  UMOV UR7, 0xffffffff ;  /* 0xffffffff00077882 */ /* 0x000fe20000000000 */
[----:B------:R-:W-:Y:S01]  /*b200*/  ULDC UR6, c[0x0][0xc] ;  /* 0x0000030000067ab9 */ /* 0x000fe20000000800 */
[----:B------:R-:W-:Y:S01]  /*b210*/  USHF.L.U32 UR8, UR7, UR5, URZ ;  /* 0x0000000507087299 */ /* 0x000fe2000800063f */
[----:B------:R-:W-:Y:S01]  /*b220*/  BSSY B0, `(.L_x_294) ;  /* 0x00000c8000007945 */ /* 0x000fe20003800000 */
[----:B------:R-:W-:Y:S01]  /*b230*/  UMOV UR9, 0x1 ;  /* 0x0000000100097882 */ /* 0x000fe20000000000 */
[----:B------:R-:W-:Y:S01]  /*b240*/  ULDC UR7, c[0x0][0x10] ;  /* 0x0000040000077ab9 */ /* 0x000fe20000000800 */
[----:B------:R-:W1:Y:S01]  /*b250*/  S2UR UR10, SR_CgaCtaId ;  /* 0x00000000000a79c3 */ /* 0x000e620000008800 */
[----:B------:R-:W-:Y:S01]  /*b260*/  UIMAD.WIDE.U32 UR6, UR6, UR7, URZ ;  /* 0x00000007060672a5 */ /* 0x000fe2000f8e003f */
[----:B------:R-:W-:Y:S01]  /*b270*/  IMAD.MOV.U32 R9, RZ, RZ, 0x1 ;  /* 0x00000001ff097424 */ /* 0x000fe200078e00ff */
[----:B------:R-:W-:Y:S01]  /*b280*/  USHF.L.U32 UR18, UR9, UR5, URZ ;  /* 0x0000000509127299 */ /* 0x000fe2000800063f */
[----:B------:R-:W-:Y:S01]  /*b290*/  LOP3.LUT R8, R19, 0x2, RZ, 0xfc, !PT ;  /* 0x0000000213087812 */ /* 0x000fe200078efcff */
[----:B------:R-:W-:Y:S01]  /*b2a0*/  ULDC UR4, c[0x0][0x600] ;  /* 0x0001800000047ab9 */ /* 0x000fe20000000800 */
[----:B------:R-:W-:Y:S01]  /*b2b0*/  ULDC UR5, c[0x0][0x14] ;  /* 0x0000050000057ab9 */ /* 0x000fe20000000800 */
[----:B------:R-:W-:-:S02]  /*b2c0*/  UIADD3 UR4, UR4, -0x1, URZ ;  /* 0xffffffff04047890 */ /* 0x000fc4000fffe03f */
[----:B------:R-:W-:Y:S02]  /*b2d0*/  UIMAD.WIDE.U32 UR20, UR6, UR5, URZ ;  /* 0x00000005061472a5 */ /* 0x000fe4000f8e003f */
[----:B------:R-:W-:Y:S02]  /*b2e0*/  UIMAD UR13, UR7, UR5, URZ ;  /* 0x00000005070d72a4 */ /* 0x000fe4000f8e023f */
[----:B------:R-:W-:Y:S02]  /*b2f0*/  ULOP3.LUT UR17, URZ, UR8, URZ, 0x33, !UPT ;  /* 0x000000083f117292 */ /* 0x000fe4000f8e333f */
[----:B------:R-:W-:Y:S01]  /*b300*/  UIADD3 UR13, UR21, UR13, URZ ;  /* 0x0000000d150d7290 */ /* 0x000fe2000fffe03f */
[----:B0-----:R-:W-:Y:S01]  /*b310*/  VIADD R0, R0, 0x1f ;  /* 0x0000001f00007836 */ /* 0x001fe20000000000 */
[----:B------:R-:W-:-:S04]  /*b320*/  ULDC.64 UR22, c[0x0][0x198] ;  /* 0x0000660000167ab9 */ /* 0x000fc80000000a00 */
[----:B------:R-:W-:Y:S01]  /*b330*/  SHF.R.S32.HI R3, RZ, 0x1f, R0 ;  /* 0x0000001fff037819 */ /* 0x000fe20000011400 */
[----:B-1----:R-:W-:-:S03]  /*b340*/  IMAD.U32 R11, RZ, RZ, UR10 ;  /* 0x0000000aff0b7e24 */ /* 0x002fc6000f8e00ff */
[----:B------:R-:W-:Y:S01]  /*b350*/  LEA.HI R3, R3, R0, RZ, 0x5 ;  /* 0x0000000003037211 */ /* 0x000fe200078f28ff */
[----:B------:R-:W-:-:S03]  /*b360*/  IMAD.MOV.U32 R0, RZ, RZ, 0x1 ;  /* 0x00000001ff007424 */ /* 0x000fc600078e00ff */
[----:B------:R-:W-:Y:S01]  /*b370*/  SHF.R.S32.HI R10, RZ, 0x5, R3 ;  /* 0x00000005ff0a7819 */ /* 0x000fe20000011403 */
[----:B------:R-:W-:-:S04]  /*b380*/  IMAD.MOV.U32 R3, RZ, RZ, RZ ;  /* 0x000000ffff037224 */ /* 0x000fc800078e00ff */
[----:B------:R-:W-:-:S07]  /*b390*/  VIADD R12, R10, 0x1 ;  /* 0x000000010a0c7836 */ /* 0x000fce0000000000 */
.L_x_305:
[----:B------:R-:W-:-:S03]  /*b3a0*/  UMOV UR5, 0xffffffff ;  /* 0xffffffff00057882 */ /* 0x000fc60000000000 */
[----:B------:R-:W-:Y:S05]  /*b3b0*/  BRA.DIV UR5, `(.L_x_295) ;  /* 0x0000000e05c87947 */ /* 0x000fea000b800000 */
[----:B------:R-:W-:-:S13]  /*b3c0*/  ELECT P6, URZ, PT ;  /* 0x00000000003f782f */ /* 0x000fda00038c0000 */
.L_x_317:
[----:B------:R-:W0:Y:S01]  /*b3d0*/  LDC R4, c[0x0][0x28c] ;  /* 0x0000a300ff047b82 */ /* 0x000e220000000800 */
[----:B------:R-:W-:Y:S01]  /*b3e0*/  BSSY B1, `(.L_x_296) ;  /* 0x0000039000017945 */ /* 0x000fe20003800000 */
[----:B0-----:R-:W-:-:S13]  /*b3f0*/  ISETP.LT.OR P6, PT, R4, 0x1, !P6 ;  /* 0x000000010400780c */ /* 0x001fda00077c1670 */
[----:B------:R-:W-:Y:S05]  /*b400*/  @P6 BRA `(.L_x_297) ;  /* 0x0000000000d86947 */ /* 0x000fea0003800000 */
[----:B------:R-:W-:Y:S01]  /*b410*/  IMAD R20, R20, 0x2, R11 ;  /* 0x0000000214147824 */ /* 0x000fe200078e020b */
[----:B------:R-:W-:Y:S01]  /*b420*/  SHF.L.U32 R15, R13, 0x7, RZ ;  /* 0x000000070d0f7819 */ /* 0x000fe200000006ff */
[----:B------:R-:W-:Y:S02]  /*b430*/  IMAD.MOV.U32 R21, RZ, RZ, RZ ;  /* 0x000000ffff157224 */ /* 0x000fe400078e00ff */
[----:B------:R-:W-:Y:S02]  /*b440*/  IMAD.MOV.U32 R4, RZ, RZ, R12 ;  /* 0x000000ffff047224 */ /* 0x000fe400078e000c */
[----:B------:R-:W-:Y:S02]  /*b450*/  IMAD.MOV.U32 R5, RZ, RZ, R0 ;  /* 0x000000ffff057224 */ /* 0x000fe400078e0000 */
[----:B------:R-:W-:Y:S02]  /*b460*/  IMAD.MOV.U32 R7, RZ, RZ, R3 ;  /* 0x000000ffff077224 */ /* 0x000fe400078e0003 */
[----:B------:R-:W-:-:S07]  /*b470*/  IMAD.SHL.U32 R20, R20, 0x80, RZ ;  /* 0x0000008014147824 */ /* 0x000fce00078e00ff */
.L_x_300:
[----:B------:R-:W0:Y:S01]  /*b480*/  S2UR UR5, SR_CgaCtaId ;  /* 0x00000000000579c3 */ /* 0x000e220000008800 */
[----:B------:R-:W-:Y:S02]  /*b490*/  MOV R14, 0x400 ;  /* 0x00000400000e7802 */ /* 0x000fe40000000f00 */
[----:B------:R-:W-:Y:S02]  /*b4a0*/  SHF.L.U32 R13, R5, 0x1f, RZ ;  /* 0x0000001f050d7819 */ /* 0x000fe400000006ff */
[----:B------:R-:W-:Y:S01]  /*b4b0*/  LOP3.LUT P1, RZ, R18, 0x7f, RZ, 0xc0, !PT ;  /* 0x0000007f12ff7812 */ /* 0x000fe2000782c0ff */
[----:B0-----:R-:W-:-:S05]  /*b4c0*/  IMAD.U32 R11, RZ, RZ, UR5 ;  /* 0x00000005ff0b7e24 */ /* 0x001fca000f8e00ff */
[----:B------:R-:W-:-:S07]  /*b4d0*/  LEA R24, R11, R14, 0x18 ;  /* 0x0000000e0b187211 */ /* 0x000fce00078ec0ff */
[----:B------:R-:W0:Y:S01]  /*b4e0*/  @!P1 LDC R14, c[0x0][0x500] ;  /* 0x00014000ff0e9b82 */ /* 0x000e220000000800 */
[----:B------:R-:W-:-:S04]  /*b4f0*/  IMAD R22, R7, 0x8, R24 ;  /* 0x0000000807167824 */ /* 0x000fc800078e0218 */
[----:B------:R-:W1:Y:S02]  /*b500*/  SYNCS.PHASECHK.TRANS64.TRYWAIT P0, [R22+URZ+0x28], R13 ;  /* 0x0000280d160075a7 */ /* 0x000e64000800017f */
[----:B-1----:R-:W-:Y:S05]  /*b510*/  @!P0 BRA `(.L_x_298) ;  /* 0x0000000c00908947 */ /* 0x002fea0003800000 */
.L_x_318:
[----:B-1----:R-:W-:Y:S01]  /*b520*/  PRMT R13, R8, 0x9910, RZ ;  /* 0x00009910080d7816 */ /* 0x002fe200000000ff */
[----:B0-----:R0:W-:Y:S03]  /*b530*/  @!P1 SYNCS.ARRIVE.TRANS64 RZ, [R22+URZ], R14 ;  /* 0x0000000e16ff99a7 */ /* 0x0011e6000800003f */
[----:B------:R-:W-:-:S13]  /*b540*/  ISETP.NE.AND P0, PT, R13, 0x2, PT ;  /* 0x000000020d00780c */ /* 0x000fda0003f05270 */
[----:B0-----:R-:W-:Y:S05]  /*b550*/  @P0 BRA `(.L_x_299) ;  /* 0x0000000000040947 */ /* 0x001fea0003800000 */
[----:B------:R-:W-:Y:S01]  /*b560*/  BPT.TRAP 0x1 ;  /* 0x000000040000795c */ /* 0x000fe20000300000 */
.L_x_299:
[----:B------:R-:W-:Y:S01]  /*b570*/  SHF.L.U32 R14, R7, 0xd, RZ ;  /* 0x0000000d070e7819 */ /* 0x000fe200000006ff */
[----:B------:R-:W-:Y:S01]  /*b580*/  VIADD R4, R4, 0xffffffff ;  /* 0xffffffff04047836 */ /* 0x000fe20000000000 */
[----:B------:R-:W-:Y:S01]  /*b590*/  R2UR UR9, R22 ;  /* 0x00000000160972ca */ /* 0x000fe200000e0000 */
[----:B------:R-:W-:Y:S01]  /*b5a0*/  UIADD3 UR6, UP0, UR22, 0xf0, URZ ;  /* 0x000000f016067890 */ /* 0x000fe2000ff1e03f */
[----:B------:R-:W-:Y:S01]  /*b5b0*/  R2UR UR11, R20 ;  /* 0x00000000140b72ca */ /* 0x000fe200000e0000 */
[--C-:B------:R-:W-:Y:S01]  /*b5c0*/  IMAD R13, R11, 0x1000, R14.reuse ;  /* 0x000010000b0d7824 */ /* 0x100fe200078e020e */
[----:B------:R-:W-:Y:S01]  /*b5d0*/  IADD3 R14, R24, 0x14100, R14 ;  /* 0x00014100180e7810 */ /* 0x000fe20007ffe00e */
[----:B------:R-:W-:Y:S01]  /*b5e0*/  UIADD3 UR24, UP1, UR22, 0x1f0, URZ ;  /* 0x000001f016187890 */ /* 0x000fe2000ff3e03f */
[----:B------:R-:W-:Y:S01]  /*b5f0*/  R2UR UR10, R21 ;  /* 0x00000000150a72ca */ /* 0x000fe200000e0000 */
[----:B------:R-:W-:Y:S01]  /*b600*/  IMAD R13, R13, 0x2, R24 ;  /* 0x000000020d0d7824 */ /* 0x000fe200078e0218 */
[----:B------:R-:W-:Y:S01]  /*b610*/  R2UR UR12, R6 ;  /* 0x00000000060c72ca */ /* 0x000fe200000e0000 */
[----:B------:R-:W-:Y:S01]  /*b620*/  UIADD3.X UR7, URZ, UR23, URZ, UP0, !UPT ;  /* 0x000000173f077290 */ /* 0x000fe200087fe43f */
[----:B------:R-:W-:Y:S01]  /*b630*/  R2UR UR16, R14 ;  /* 0x000000000e1072ca */ /* 0x000fe200000e0000 */
[----:B------:R-:W-:Y:S01]  /*b640*/  VIADD R7, R7, 0x1 ;  /* 0x0000000107077836 */ /* 0x000fe20000000000 */
[----:B------:R-:W-:Y:S01]  /*b650*/  R2UR UR5, R13 ;  /* 0x000000000d0572ca */ /* 0x000fe200000e0000 */
[----:B------:R-:W-:Y:S01]  /*b660*/  UIADD3.X UR25, URZ, UR23, URZ, UP1, !UPT ;  /* 0x000000173f197290 */ /* 0x000fe20008ffe43f */
[----:B------:R-:W-:Y:S01]  /*b670*/  R2UR UR19, R15 ;  /* 0x000000000f1372ca */ /* 0x000fe200000e0000 */
[----:B------:R-:W-:Y:S01]  /*b680*/  UMOV UR14, 0x0 ;  /* 0x00000000000e7882 */ /* 0x000fe20000000000 */
[----:B------:R-:W-:Y:S01]  /*b690*/  ISETP.GT.AND P1, PT, R4, 0x1, PT ;  /* 0x000000010400780c */ /* 0x000fe20003f24270 */
[----:B------:R-:W-:Y:S01]  /*b6a0*/  UMOV UR15, 0x10000000 ;  /* 0x10000000000f7882 */ /* 0x000fe20000000000 */
[----:B------:R-:W-:Y:S01]  /*b6b0*/  ISETP.NE.AND P0, PT, R7, 0x5, PT ;  /* 0x000000050700780c */ /* 0x000fe20003f05270 */
[----:B------:R-:W-:-:S03]  /*b6c0*/  VIADD R21, R21, 0x20 ;  /* 0x0000002015157836 */ /* 0x000fc60000000000 */
[----:B------:R-:W-:Y:S02]  /*b6d0*/  SEL R14, RZ, 0x1, P0 ;  /* 0x00000001ff0e7807 */ /* 0x000fe40000000000 */
[----:B------:R-:W-:Y:S01]  /*b6e0*/  SEL R7, R7, RZ, P0 ;  /* 0x000000ff07077207 */ /* 0x000fe20000000000 */
[----:B------:R-:W-:Y:S01]  /*b6f0*/  UIADD3 UR8, UR5, 0x100, URZ ;  /* 0x0000010005087890 */ /* 0x000fe2000fffe03f */
[----:B------:R-:W-:Y:S02]  /*b700*/  LOP3.LUT R5, R5, R14, RZ, 0x3c, !PT ;  /* 0x0000000e05057212 */ /* 0x000fe400078e3cff */
[----:B------:R-:W-:-:S06]  /*b710*/  UMOV UR5, 0x30000 ;  /* 0x0003000000057882 */ /* 0x000fcc0000000000 */
[----:B------:R0:W-:Y:S02]  /*b720*/  UTMALDG.3D.MULTICAST [UR8], [UR6], UR5, desc[UR14] ;  /* 0x00000e08060073b4 */ /* 0x0001e40008011805 */
[----:B0-----:R-:W-:Y:S01]  /*b730*/  UMOV UR8, UR16 ;  /* 0x0000001000087c82 */ /* 0x001fe20008000000 */
[----:B------:R-:W-:Y:S02]  /*b740*/  UMOV UR11, UR19 ;  /* 0x00000013000b7c82 */ /* 0x000fe40008000000 */
[----:B------:R0:W-:Y:S02]  /*b750*/  UTMALDG.3D [UR8], [UR24], desc[UR14] ;  /* 0x00000e08180075b4 */ /* 0x0001e40008011000 */
[----:B0-----:R-:W-:Y:S05]  /*b760*/  @P1 BRA `(.L_x_300) ;  /* 0xfffffffc00441947 */ /* 0x001fea000383ffff */
.L_x_297:
[----:B------:R-:W-:Y:S05]  /*b770*/  BSYNC B1 ;  /* 0x0000000000017941 */ /* 0x000fea0003800000 */
.L_x_296:
[----:B------:R-:W-:Y:S01]  /*b780*/  LOP3.LUT P1, RZ, R9, 0xff, RZ, 0xc0, !PT ;  /* 0x000000ff09ff7812 */ /* 0x000fe2000782c0ff */
[C---:B------:R-:W-:Y:S01]  /*b790*/  IMAD.IADD R6, R10.reuse, 0x1, R3 ;  /* 0x000000010a067824 */ /* 0x040fe200078e0203 */
[----:B------:R-:W-:Y:S01]  /*b7a0*/  ULDC.64 UR6, c[0x0][0x650] ;  /* 0x0001940000067ab9 */ /* 0x000fe20000000a00 */
[----:B------:R-:W-:Y:S01]  /*b7b0*/  ISETP.GE.U32.AND P2, PT, R10, 0x5, PT ;  /* 0x000000050a00780c */ /* 0x000fe20003f46070 */
[----:B------:R-:W-:Y:S01]  /*b7c0*/  BSSY B1, `(.L_x_301) ;  /* 0x000006b000017945 */ /* 0x000fe20003800000 */
[----:B------:R-:W-:Y:S01]  /*b7d0*/  IMAD.MOV.U32 R20, RZ, RZ, -0x1 ;  /* 0xffffffffff147424 */ /* 0x000fe200078e00ff */
[----:B------:R-:W-:Y:S02]  /*b7e0*/  ISETP.GT.U32.AND P0, PT, R6, 0x4, PT ;  /* 0x000000040600780c */ /* 0x000fe40003f04070 */
[----:B------:R-:W-:Y:S02]  /*b7f0*/  MOV R13, 0xffffffff ;  /* 0xffffffff000d7802 */ /* 0x000fe40000000f00 */
[----:B------:R-:W-:-:S02]  /*b800*/  ISETP.LT.U32.AND P0, PT, R10, 0x5, P0 ;  /* 0x000000050a00780c */ /* 0x000fc40000701070 */
[----:B------:R-:W-:Y:S01]  /*b810*/  PRMT R9, RZ, 0x7610, R9 ;  /* 0x00007610ff097816 */ /* 0x000fe20000000009 */
[----:B------:R-:W0:Y:S01]  /*b820*/  @P1 S2R R11, SR_CgaCtaId ;  /* 0x00000000000b1919 */ /* 0x000e220000008800 */
[----:B------:R-:W-:-:S04]  /*b830*/  @P1 MOV R4, 0x400 ;  /* 0x0000040000041802 */ /* 0x000fc80000000f00 */
[----:B0-----:R-:W-:Y:S01]  /*b840*/  @P1 LEA R3, R11, R4, 0x18 ;  /* 0x000000040b031211 */ /* 0x001fe200078ec0ff */
[----:B------:R-:W-:-:S03]  /*b850*/  IMAD.WIDE.U32 R4, R6, -0x33333333, RZ ;  /* 0xcccccccd06047825 */ /* 0x000fc600078e00ff */
[----:B------:R0:W-:Y:S01]  /*b860*/  @P1 SYNCS.ARRIVE.TRANS64.A1T0 RZ, [R3+URZ+0x68], RZ ;  /* 0x000068ff03ff19a7 */ /* 0x0001e2000810003f */
[----:B------:R-:W-:Y:S02]  /*b870*/  IADD3 R16, P1, R16, UR20, RZ ;  /* 0x0000001410107c10 */ /* 0x000fe4000ff3e0ff */
[----:B------:R-:W-:Y:S02]  /*b880*/  SHF.R.U32.HI R5, RZ, 0x2, R5 ;  /* 0x00000002ff057819 */ /* 0x000fe40000011605 */
[----:B------:R-:W-:Y:S02]  /*b890*/  IADD3.X R17, R17, UR13, RZ, P1, !PT ;  /* 0x0000000d11117c10 */ /* 0x000fe40008ffe4ff */
[----:B------:R-:W-:Y:S02]  /*b8a0*/  PRMT R4, RZ, 0x7610, R4 ;  /* 0x00007610ff047816 */ /* 0x000fe40000000004 */
[----:B0-----:R-:W-:Y:S02]  /*b8b0*/  SEL R3, RZ, 0x1, !P0 ;  /* 0x00000001ff037807 */ /* 0x001fe40004000000 */
[----:B------:R-:W-:-:S02]  /*b8c0*/  ISETP.GE.U32.AND P0, PT, R16, UR6, PT ;  /* 0x0000000610007c0c */ /* 0x000fc4000bf06070 */
[----:B------:R-:W-:Y:S01]  /*b8d0*/  LOP3.LUT R0, R0, R3, RZ, 0x3c, !PT ;  /* 0x0000000300007212 */ /* 0x000fe200078e3cff */
[----:B------:R-:W-:Y:S01]  /*b8e0*/  IMAD R3, R5, -0x5, R6 ;  /* 0xfffffffb05037824 */ /* 0x000fe200078e0206 */
[----:B------:R-:W-:Y:S01]  /*b8f0*/  ISETP.GE.U32.AND.EX P0, PT, R17, UR7, PT, P0 ;  /* 0x0000000711007c0c */ /* 0x000fe2000bf06100 */
[----:B------:R-:W-:Y:S01]  /*b900*/  IMAD.MOV.U32 R6, RZ, RZ, -0x1 ;  /* 0xffffffffff067424 */ /* 0x000fe200078e00ff */
[----:B------:R-:W-:-:S11]  /*b910*/  @P2 LOP3.LUT R0, R0, 0x1, R5, 0x78, !PT ;  /* 0x0000000100002812 */ /* 0x000fd600078e7805 */
[----:B------:R-:W-:Y:S05]  /*b920*/  @P0 BRA `(.L_x_302) ;  /* 0x0000000400500947 */ /* 0x000fea0003800000 */
[----:B------:R-:W0:Y:S01]  /*b930*/  S2R R15, SR_CTAID.X ;  /* 0x00000000000f7919 */ /* 0x000e220000002500 */
[----:B------:R-:W-:Y:S01]  /*b940*/  ULDC.64 UR6, c[0x0][0x628] ;  /* 0x00018a0000067ab9 */ /* 0x000fe20000000a00 */
[----:B------:R-:W1:Y:S01]  /*b950*/  LDC R20, c[0x0][0x144] ;  /* 0x00005100ff147b82 */ /* 0x000e620000000800 */
[----:B------:R-:W-:Y:S01]  /*b960*/  ISETP.NE.U32.AND P0, PT, RZ, UR6, PT ;  /* 0x00000006ff007c0c */ /* 0x000fe2000bf05070 */
[----:B------:R-:W2:Y:S01]  /*b970*/  S2R R13, SR_CTAID.Y ;  /* 0x00000000000d7919 */ /* 0x000ea20000002600 */
[----:B------:R-:W-:Y:S01]  /*b980*/  ULDC UR8, c[0x0][0x630] ;  /* 0x00018c0000087ab9 */ /* 0x000fe20000000800 */
[----:B------:R-:W-:Y:S01]  /*b990*/  ULDC UR9, c[0x0][0x150] ;  /* 0x0000540000097ab9 */ /* 0x000fe20000000800 */
[----:B------:R-:W-:Y:S01]  /*b9a0*/  ISETP.NE.AND.EX P0, PT, RZ, UR7, PT, P0 ;  /* 0x00000007ff007c0c */ /* 0x000fe2000bf05300 */
[----:B------:R-:W-:Y:S02]  /*b9b0*/  IMAD.MOV.U32 R4, RZ, RZ, R16 ;  /* 0x000000ffff047224 */ /* 0x000fe400078e0010 */
[----:B------:R-:W-:Y:S01]  /*b9c0*/  IMAD.MOV.U32 R5, RZ, RZ, R17 ;  /* 0x000000ffff057224 */ /* 0x000fe200078e0011 */
[----:B0-----:R-:W-:-:S09]  /*b9d0*/  I2FP.F32.U32 R22, R15 ;  /* 0x0000000f00167245 */ /* 0x001fd20000201000 */
[----:B------:R-:W-:Y:S05]  /*b9e0*/  @!P0 BRA `(.L_x_303) ;  /* 0x0000000000288947 */ /* 0x000fea0003800000 */
[----:B------:R-:W-:Y:S02]  /*b9f0*/  ULDC UR5, c[0x0][0x634] ;  /* 0x00018d0000057ab9 */ /* 0x000fe40000000800 */
[----:B------:R-:W-:-:S05]  /*ba00*/  IADD3 R5, P0, R16, UR5, RZ ;  /* 0x0000000510057c10 */ /* 0x000fca000ff1e0ff */
[----:B------:R-:W-:-:S04]  /*ba10*/  IMAD.X R21, RZ, RZ, R17, P0 ;  /* 0x000000ffff157224 */ /* 0x000fc800000e0611 */
[----:B------:R-:W-:-:S04]  /*ba20*/  IMAD.WIDE.U32 R6, R21, UR6, RZ ;  /* 0x0000000615067c25 */ /* 0x000fc8000f8e00ff */
[----:B------:R-:W-:-:S04]  /*ba30*/  IMAD.WIDE.U32 R6, P0, R5, UR7, R6 ;  /* 0x0000000705067c25 */ /* 0x000fc8000f800006 */
[----:B------:R-:W-:-:S04]  /*ba40*/  IMAD.WIDE.U32 R4, R5, UR6, RZ ;  /* 0x0000000605047c25 */ /* 0x000fc8000f8e00ff */
[----:B------:R-:W-:Y:S01]  /*ba50*/  IMAD.MOV.U32 R4, RZ, RZ, R7 ;  /* 0x000000ffff047224 */ /* 0x000fe200078e0007 */
[----:B------:R-:W-:Y:S01]  /*ba60*/  IADD3 RZ, P1, R5, R6, RZ ;  /* 0x0000000605ff7210 */ /* 0x000fe20007f3e0ff */
[----:B------:R-:W-:-:S04]  /*ba70*/  IMAD.X R5, RZ, RZ, RZ, P0 ;  /* 0x000000ffff057224 */ /* 0x000fc800000e06ff */
[----:B------:R-:W-:-:S08]  /*ba80*/  IMAD.WIDE.U32.X R4, R21, UR7, R4, P1 ;  /* 0x0000000715047c25 */ /* 0x000fd000088e0404 */
.L_x_303:
[----:B------:R-:W-:Y:S01]  /*ba90*/  FMUL R22, R22, UR9 ;  /* 0x0000000916167c20 */ /* 0x000fe20008400000 */
[--C-:B------:R-:W-:Y:S01]  /*baa0*/  SHF.R.U64 R14, R4, UR8, R5.reuse ;  /* 0x00000008040e7c19 */ /* 0x100fe20008001205 */
[----:B------:R-:W-:Y:S01]  /*bab0*/  ULDC.64 UR6, c[0x0][0x620] ;  /* 0x0001880000067ab9 */ /* 0x000fe20000000a00 */
[----:B------:R-:W-:Y:S01]  /*bac0*/  SHF.R.U32.HI R4, RZ, UR8, R5 ;  /* 0x00000008ff047c19 */ /* 0x000fe20008011605 */
[----:B------:R-:W-:Y:S01]  /*bad0*/  ULDC.64 UR8, c[0x0][0x640] ;  /* 0x0001900000087ab9 */ /* 0x000fe20000000a00 */
[----:B------:R-:W-:Y:S01]  /*bae0*/  IADD3 R5, P0, RZ, -R14, RZ ;  /* 0x8000000eff057210 */ /* 0x000fe20007f1e0ff */
[----:B------:R-:W0:Y:S01]  /*baf0*/  F2I.U32.TRUNC.NTZ R22, R22 ;  /* 0x0000001600167305 */ /* 0x000e22000020f000 */
[----:B------:R-:W-:-:S03]  /*bb00*/  ULDC UR5, c[0x0][0x618] ;  /* 0x0001860000057ab9 */ /* 0x000fc60000000800 */
[----:B------:R-:W-:Y:S01]  /*bb10*/  IMAD.X R4, RZ, RZ, ~R4, P0 ;  /* 0x000000ffff047224 */ /* 0x000fe200000e0e04 */
[----:B------:R-:W-:-:S03]  /*bb20*/  ISETP.NE.U32.AND P0, PT, RZ, UR8, PT ;  /* 0x00000008ff007c0c */ /* 0x000fc6000bf05070 */
[----:B------:R-:W-:Y:S01]  /*bb30*/  IMAD R4, R4, UR6, RZ ;  /* 0x0000000604047c24 */ /* 0x000fe2000f8e02ff */
[----:B------:R-:W-:-:S03]  /*bb40*/  ISETP.NE.AND.EX P0, PT, RZ, UR9, PT, P0 ;  /* 0x00000009ff007c0c */ /* 0x000fc6000bf05300 */
[C---:B------:R-:W-:Y:S02]  /*bb50*/  IMAD R7, R5.reuse, UR7, R4 ;  /* 0x0000000705077c24 */ /* 0x040fe4000f8e0204 */
[----:B------:R-:W-:Y:S01]  /*bb60*/  IMAD.WIDE.U32 R4, R5, UR6, R16 ;  /* 0x0000000605047c25 */ /* 0x000fe2000f8e0010 */
[----:B0-----:R-:W-:Y:S01]  /*bb70*/  IADD3 R6, -R22, RZ, RZ ;  /* 0x000000ff16067210 */ /* 0x001fe20007ffe1ff */
[----:B------:R-:W-:Y:S02]  /*bb80*/  ULDC UR6, c[0x0][0x154] ;  /* 0x0000550000067ab9 */ /* 0x000fe40000000800 */
[----:B------:R-:W-:Y:S02]  /*bb90*/  IMAD.IADD R5, R5, 0x1, R7 ;  /* 0x0000000105057824 */ /* 0x000fe400078e0207 */
[----:B-1----:R-:W-:Y:S01]  /*bba0*/  IMAD R15, R20, R6, R15 ;  /* 0x00000006140f7224 */ /* 0x002fe200078e020f */
[----:B--2---:R-:W-:Y:S01]  /*bbb0*/  I2FP.F32.U32 R6, R13 ;  /* 0x0000000d00067245 */ /* 0x004fe20000201000 */
[----:B------:R-:W0:Y:S01]  /*bbc0*/  LDC R20, c[0x0][0x148] ;  /* 0x00005200ff147b82 */ /* 0x000e220000000800 */
[----:B------:R-:W-:-:S02]  /*bbd0*/  SHF.R.U64 R21, R4, UR5, R5 ;  /* 0x0000000504157c19 */ /* 0x000fc40008001205 */
[----:B------:R-:W-:Y:S01]  /*bbe0*/  SHF.R.U32.HI R4, RZ, UR5, R5 ;  /* 0x00000005ff047c19 */ /* 0x000fe20008011605 */
[----:B------:R-:W-:Y:S01]  /*bbf0*/  FMUL R6, R6, UR6 ;  /* 0x0000000606067c20 */ /* 0x000fe20008400000 */
[----:B------:R-:W-:Y:S02]  /*bc00*/  ULDC UR5, c[0x0][0x608] ;  /* 0x0001820000057ab9 */ /* 0x000fe40000000800 */
[--C-:B------:R-:W-:Y:S01]  /*bc10*/  SHF.R.U64 R23, R21, UR5, R4.reuse ;  /* 0x0000000515177c19 */ /* 0x100fe20008001204 */
[----:B------:R1:W2:Y:S01]  /*bc20*/  F2I.U32.TRUNC.NTZ R24, R6 ;  /* 0x0000000600187305 */ /* 0x0002a2000020f000 */
[----:B------:R-:W-:Y:S01]  /*bc30*/  SHF.R.U32.HI R4, RZ, UR5, R4 ;  /* 0x00000005ff047c19 */ /* 0x000fe20008011604 */
[----:B------:R-:W-:-:S03]  /*bc40*/  ULDC UR5, c[0x0][0x658] ;  /* 0x0001960000057ab9 */ /* 0x000fc60000000800 */
[--C-:B------:R-:W-:Y:S02]  /*bc50*/  SHF.R.U64 R22, R23, UR5, R4.reuse ;  /* 0x0000000517167c19 */ /* 0x100fe40008001204 */
[----:B------:R-:W-:-:S03]  /*bc60*/  SHF.R.U32.HI R25, RZ, UR5, R4 ;  /* 0x00000005ff197c19 */ /* 0x000fc60008011604 */
[----:B------:R-:W-:Y:S02]  /*bc70*/  IMAD.MOV.U32 R4, RZ, RZ, R22 ;  /* 0x000000ffff047224 */ /* 0x000fe400078e0016 */
[----:B------:R-:W-:Y:S01]  /*bc80*/  IMAD.MOV.U32 R5, RZ, RZ, R25 ;  /* 0x000000ffff057224 */ /* 0x000fe200078e0019 */
[----:B-1----:R-:W-:Y:S06]  /*bc90*/  @!P0 BRA `(.L_x_304) ;  /* 0x0000000000288947 */ /* 0x002fec0003800000 */
        /* <DEDUP_REMOVED lines=10> */
.L_x_304:
[----:B------:R-:W-:Y:S01]  /*bd40*/  ISETP.NE.AND P0, PT, R2, 0x1, PT ;  /* 0x000000010200780c */ /* 0x000fe20003f05270 */
[----:B------:R-:W-:Y:S01]  /*bd50*/  ULDC UR5, c[0x0][0x648] ;  /* 0x0001920000057ab9 */ /* 0x000fe20000000800 */
[----:B------:R-:W-:Y:S01]  /*bd60*/  LOP3.LUT R23, R23, UR17, RZ, 0xc0, !PT ;  /* 0x0000001117177c12 */ /* 0x000fe2000f8ec0ff */
[----:B--2---:R-:W-:Y:S01]  /*bd70*/  IMAD.MOV R24, RZ, RZ, -R24 ;  /* 0x000000ffff187224 */ /* 0x004fe200078e0a18 */
[----:B------:R-:W-:Y:S01]  /*bd80*/  SHF.R.U64 R4, R4, UR5, R5 ;  /* 0x0000000504047c19 */ /* 0x000fe20008001205 */
[----:B------:R-:W-:Y:S01]  /*bd90*/  ULDC UR5, c[0x0][0x638] ;  /* 0x00018e0000057ab9 */ /* 0x000fe20000000800 */
[----:B------:R-:W-:Y:S01]  /*bda0*/  LOP3.LUT R21, R21, UR4, RZ, 0xc0, !PT ;  /* 0x0000000415157c12 */ /* 0x000fe2000f8ec0ff */
[----:B------:R-:W-:Y:S01]  /*bdb0*/  ULDC UR6, c[0x0][0x610] ;  /* 0x0001840000067ab9 */ /* 0x000fe20000000800 */
[C---:B------:R-:W-:Y:S01]  /*bdc0*/  IADD3 R5, -R4.reuse, RZ, RZ ;  /* 0x000000ff04057210 */ /* 0x040fe20007ffe1ff */
[----:B------:R-:W-:Y:S02]  /*bdd0*/  IMAD R4, R4, UR18, R23 ;  /* 0x0000001204047c24 */ /* 0x000fe4000f8e0217 */
[----:B------:R-:W-:-:S02]  /*bde0*/  IMAD.MOV.U32 R6, RZ, RZ, R14 ;  /* 0x000000ffff067224 */ /* 0x000fc400078e000e */
[----:B0-----:R-:W-:Y:S02]  /*bdf0*/  @P0 IMAD R15, R20, R24, R13 ;  /* 0x00000018140f0224 */ /* 0x001fe400078e020d */
[----:B------:R-:W-:Y:S01]  /*be00*/  IMAD R22, R5, UR5, R22 ;  /* 0x0000000505167c24 */ /* 0x000fe2000f8e0216 */
[----:B------:R-:W-:Y:S01]  /*be10*/  ULDC UR5, c[0x0][0x600] ;  /* 0x0001800000057ab9 */ /* 0x000fe20000000800 */
[----:B------:R-:W-:Y:S02]  /*be20*/  IMAD R15, R4, UR6, R15 ;  /* 0x00000006040f7c24 */ /* 0x000fe4000f8e020f */
[----:B------:R-:W-:Y:S02]  /*be30*/  IMAD R22, R22, UR5, R21 ;  /* 0x0000000516167c24 */ /* 0x000fe4000f8e0215 */
[----:B------:R-:W-:-:S03]  /*be40*/  IMAD.MOV.U32 R4, RZ, RZ, 0x1 ;  /* 0x00000001ff047424 */ /* 0x000fc600078e00ff */
[----:B------:R-:W-:Y:S02]  /*be50*/  SEL R13, R22, R15, !P0 ;  /* 0x0000000f160d7207 */ /* 0x000fe40004000000 */
[----:B------:R-:W-:-:S07]  /*be60*/  SEL R20, R15, R22, !P0 ;  /* 0x000000160f147207 */ /* 0x000fce0004000000 */
.L_x_302:
[----:B------:R-:W-:Y:S05]  /*be70*/  BSYNC B1 ;  /* 0x0000000000017941 */ /* 0x000fea0003800000 */
.L_x_301:
[----:B------:R-:W-:-:S13]  /*be80*/  LOP3.LUT P0, RZ, R4, 0xff, RZ, 0xc0, !PT ;  /* 0x000000ff04ff7812 */ /* 0x000fda000780c0ff */
[----:B------:R-:W-:Y:S05]  /*be90*/  @P0 BRA `(.L_x_305) ;  /* 0xfffffff400400947 */ /* 0x000fea000383ffff */
[----:B------:R-:W-:Y:S05]  /*bea0*/  BSYNC B0 ;  /* 0x0000000000007941 */ /* 0x000fea0003800000 */
.L_x_294:
[----:B------:R-:W-:-:S03]  /*beb0*/  UMOV UR5, 0xffffffff ;  /* 0xffffffff00057882 */ /* 0x000fc60000000000 */
[----:B------:R-:W-:Y:S05]  /*bec0*/  BRA.DIV UR5, `(.L_x_306) ;  /* 0x0000000605387947 */ /* 0x000fea000b800000 */
[----:B------:R-:W-:-:S13]  /*bed0*/  ELECT P6, URZ, PT ;  /* 0x00000000003f782f */ /* 0x000fda00038c0000 */
.L_x_321:
[----:B------:R-:W-:Y:S04]  /*bee0*/  BSSY B0, `(.L_x_307) ;  /* 0x0000034000007945 */ /* 0x000fe80003800000 */
[----:B------:R-:W-:Y:S05]  /*bef0*/  @!P6 BRA `(.L_x_308) ;  /* 0x0000000000c8e947 */ /* 0x000fea0003800000 */
[----:B------:R-:W-:-:S04]  /*bf00*/  LOP3.LUT R19, R19, 0x2, RZ, 0xfc, !PT ;  /* 0x0000000213137812 */ /* 0x000fc800078efcff */
[----:B------:R-:W-:-:S13]  /*bf10*/  ISETP.NE.AND P0, PT, R19, 0x3, PT ;  /* 0x000000031300780c */ /* 0x000fda0003f05270 */
[----:B------:R-:W-:Y:S05]  /*bf20*/  @!P0 BRA `(.L_x_309) ;  /* 0x0000000000048947 */ /* 0x000fea0003800000 */
[----:B------:R-:W-:Y:S01]  /*bf30*/  BPT.TRAP 0x1 ;  /* 0x000000040000795c */ /* 0x000fe20000300000 */
.L_x_309:
[----:B------:R-:W0:Y:S01]  /*bf40*/  S2R R5, SR_CgaCtaId ;  /* 0x0000000000057919 */ /* 0x000e220000008800 */
[----:B------:R-:W-:Y:S02]  /*bf50*/  MOV R2, 0x400 ;  /* 0x0000040000027802 */ /* 0x000fe40000000f00 */
[----:B------:R-:W-:Y:S02]  /*bf60*/  SHF.L.U32 R4, R0, 0x1f, RZ ;  /* 0x0000001f00047819 */ /* 0x000fe400000006ff */
[----:B0-----:R-:W-:-:S05]  /*bf70*/  LEA R2, R5, R2, 0x18 ;  /* 0x0000000205027211 */ /* 0x001fca00078ec0ff */
[----:B------:R-:W-:-:S04]  /*bf80*/  VIADD R2, R2, 0x28 ;  /* 0x0000002802027836 */ /* 0x000fc80000000000 */
[C---:B------:R-:W-:Y:S02]  /*bf90*/  IMAD R7, R3.reuse, 0x8, R2 ;  /* 0x0000000803077824 */ /* 0x040fe400078e0202 */
[----:B------:R-:W-:Y:S02]  /*bfa0*/  VIADD R3, R3, 0x1 ;  /* 0x0000000103037836 */ /* 0x000fe40000000000 */
[----:B------:R-:W0:Y:S03]  /*bfb0*/  SYNCS.PHASECHK.TRANS64.TRYWAIT P0, [R7+URZ], R4 ;  /* 0x00000004070075a7 */ /* 0x000e26000800017f */
[----:B------:R-:W-:-:S04]  /*bfc0*/  ISETP.NE.AND P1, PT, R3, 0x5, PT ;  /* 0x000000050300780c */ /* 0x000fc80003f25270 */
[----:B------:R-:W-:Y:S02]  /*bfd0*/  SEL R5, RZ, 0x1, P1 ;  /* 0x00000001ff057807 */ /* 0x000fe40000800000 */
[----:B------:R-:W-:Y:S02]  /*bfe0*/  SEL R3, R3, RZ, P1 ;  /* 0x000000ff03037207 */ /* 0x000fe40000800000 */
[----:B------:R-:W-:-:S03]  /*bff0*/  LOP3.LUT R6, R0, R5, RZ, 0x3c, !PT ;  /* 0x0000000500067212 */ /* 0x000fc600078e3cff */
[----:B------:R-:W-:Y:S01]  /*c000*/  IMAD R8, R3, 0x8, R2 ;  /* 0x0000000803087824 */ /* 0x000fe200078e0202 */
[----:B------:R-:W-:Y:S01]  /*c010*/  SHF.L.U32 R5, R6, 0x1f, RZ ;  /* 0x0000001f06057819 */ /* 0x000fe200000006ff */
[----:B0-----:R-:W-:Y:S06]  /*c020*/  @!P0 BRA `(.L_x_310) ;  /* 0x0000000400008947 */ /* 0x001fec0003800000 */
.L_x_322:
[----:B------:R-:W1:Y:S01]  /*c030*/  SYNCS.PHASECHK.TRANS64.TRYWAIT P0, [R8+URZ], R5 ;  /* 0x00000005080075a7 */ /* 0x000e62000800017f */
[----:B------:R-:W-:-:S05]  /*c040*/  VIADD R0, R3, 0x1 ;  /* 0x0000000103007836 */ /* 0x000fca0000000000 */
[----:B------:R-:W-:-:S04]  /*c050*/  ISETP.NE.AND P1, PT, R0, 0x5, PT ;  /* 0x000000050000780c */ /* 0x000fc80003f25270 */
[----:B------:R-:W-:Y:S02]  /*c060*/  SEL R3, RZ, 0x1, P1 ;  /* 0x00000001ff037807 */ /* 0x000fe40000800000 */
[----:B0-----:R-:W-:Y:S02]  /*c070*/  SEL R7, R0, RZ, P1 ;  /* 0x000000ff00077207 */ /* 0x001fe40000800000 */
[----:B------:R-:W-:Y:S02]  /*c080*/  LOP3.LUT R6, R6, R3, RZ, 0x3c, !PT ;  /* 0x0000000306067212 */ /* 0x000fe400078e3cff */
[----:B------:R-:W-:Y:S02]  /*c090*/  LEA R9, R7, R2, 0x3 ;  /* 0x0000000207097211 */ /* 0x000fe400078e18ff */
[----:B------:R-:W-:Y:S01]  /*c0a0*/  SHF.L.U32 R4, R6, 0x1f, RZ ;  /* 0x0000001f06047819 */ /* 0x000fe200000006ff */
[----:B-1----:R-:W-:Y:S06]  /*c0b0*/  @!P0 BRA `(.L_x_311) ;  /* 0x0000000000f08947 */ /* 0x002fec0003800000 */
.L_x_323:
[----:B------:R-:W1:Y:S01]  /*c0c0*/  SYNCS.PHASECHK.TRANS64.TRYWAIT P0, [R9+URZ], R4 ;  /* 0x00000004090075a7 */ /* 0x000e62000800017f */
[----:B------:R-:W-:-:S05]  /*c0d0*/  VIADD R0, R7, 0x1 ;  /* 0x0000000107007836 */ /* 0x000fca0000000000 */
[----:B------:R-:W-:-:S04]  /*c0e0*/  ISETP.NE.AND P1, PT, R0, 0x5, PT ;  /* 0x000000050000780c */ /* 0x000fc80003f25270 */
[----:B------:R-:W-:Y:S02]  /*c0f0*/  SEL R3, RZ, 0x1, P1 ;  /* 0x00000001ff037807 */ /* 0x000fe40000800000 */
[----:B------:R-:W-:Y:S02]  /*c100*/  SEL R7, R0, RZ, P1 ;  /* 0x000000ff00077207 */ /* 0x000fe40000800000 */
[----:B------:R-:W-:-:S03]  /*c110*/  LOP3.LUT R11, R6, R3, RZ, 0x3c, !PT ;  /* 0x00000003060b7212 */ /* 0x000fc600078e3cff */
[----:B------:R-:W-:Y:S01]  /*c120*/  IMAD R6, R7, 0x8, R2 ;  /* 0x0000000807067824 */ /* 0x000fe200078e0202 */
[----:B0-----:R-:W-:Y:S01]  /*c130*/  SHF.L.U32 R5, R11, 0x1f, RZ ;  /* 0x0000001f0b057819 */ /* 0x001fe200000006ff */
[----:B-1----:R-:W-:Y:S06]  /*c140*/  @!P0 BRA `(.L_x_312) ;  /* 0x0000000000e08947 */ /* 0x002fec0003800000 */
.L_x_324:
[----:B------:R-:W1:Y:S01]  /*c150*/  SYNCS.PHASECHK.TRANS64.TRYWAIT P0, [R6+URZ], R5 ;  /* 0x00000005060075a7 */ /* 0x000e62000800017f */
[----:B------:R-:W-:-:S05]  /*c160*/  VIADD R0, R7, 0x1 ;  /* 0x0000000107007836 */ /* 0x000fca0000000000 */
[----:B------:R-:W-:-:S04]  /*c170*/  ISETP.NE.AND P1, PT, R0, 0x5, PT ;  /* 0x000000050000780c */ /* 0x000fc80003f25270 */
[----:B0-----:R-:W-:Y:S02]  /*c180*/  SEL R4, RZ, 0x1, P1 ;  /* 0x00000001ff047807 */ /* 0x001fe40000800000 */
[----:B------:R-:W-:Y:S02]  /*c190*/  SEL R3, R0, RZ, P1 ;  /* 0x000000ff00037207 */ /* 0x000fe40000800000 */
[----:B------:R-:W-:Y:S01]  /*c1a0*/  LOP3.LUT R0, R11, R4, RZ, 0x3c, !PT ;  /* 0x000000040b007212 */ /* 0x000fe200078e3cff */
[----:B-1----:R-:W-:Y:S06]  /*c1b0*/  @!P0 BRA `(.L_x_313) ;  /* 0x0000000000d88947 */ /* 0x002fec0003800000 */
.L_x_325:
[----:B------:R-:W-:Y:S01]  /*c1c0*/  IMAD R3, R3, 0x8, R2 ;  /* 0x0000000803037824 */ /* 0x000fe200078e0202 */
[----:B------:R-:W-:-:S07]  /*c1d0*/  SHF.L.U32 R0, R0, 0x1f, RZ ;  /* 0x0000001f00007819 */ /* 0x000fce00000006ff */
.L_x_314:
[----:B-1----:R1:W2:Y:S02]  /*c1e0*/  SYNCS.PHASECHK.TRANS64.TRYWAIT P0, [R3+URZ], R0 ;  /* 0x00000000030075a7 */ /* 0x0022a4000800017f */
[----:B--2---:R-:W-:Y:S05]  /*c1f0*/  @!P0 NANOSLEEP.SYNCS 0x989680 ;  /* 0x009896800000895d */ /* 0x004fea0003900000 */
[----:B------:R-:W2:Y:S02]  /*c200*/  @!P0 SYNCS.PHASECHK.TRANS64 P0, [R3+URZ], R0 ;  /* 0x00000000030085a7 */ /* 0x000ea4000800007f */
[----:B--2---:R-:W-:Y:S05]  /*c210*/  @!P0 BRA `(.L_x_314) ;  /* 0xfffffffc00f08947 */ /* 0x004fea000383ffff */
.L_x_308:
[----:B------:R-:W-:Y:S05]  /*c220*/  BSYNC B0 ;  /* 0x0000000000007941 */ /* 0x000fea0003800000 */
.L_x_307:
[----:B------:R-:W-:Y:S05]  /*c230*/  EXIT ;  /* 0x000000000000794d */ /* 0x000fea0003800000 */
.L_x_21:
[----:B---3--:R3:W4:Y:S02]  /*c240*/  SYNCS.PHASECHK.TRANS64.TRYWAIT P1, [R3+URZ], R0 ;  /* 0x00000000030075a7 */ /* 0x008724000802017f */
[----:B----4-:R-:W-:Y:S05]  /*c250*/  @!P1 NANOSLEEP.SYNCS 0x989680 ;  /* 0x009896800000995d */ /* 0x010fea0003900000 */
[----:B------:R-:W4:Y:S02]  /*c260*/  @!P1 SYNCS.PHASECHK.TRANS64 P1, [R3+URZ], R0 ;  /* 0x00000000030095a7 */ /* 0x000f24000802007f */
[----:B----4-:R-:W-:Y:S05]  /*c270*/  @!P1 BRA `(.L_x_21) ;  /* 0xfffffffc00f09947 */ /* 0x010fea000383ffff */
[----:B------:R-:W-:Y:S05]  /*c280*/  BRA `(.L_x_20) ;  /* 0xffffff5000907947 */ /* 0x000fea000383ffff */
.L_x_26:
[----:B-1----:R1:W2:Y:S02]  /*c290*/  SYNCS.PHASECHK.TRANS64.TRYWAIT P1, [R5+URZ], R4 ;  /* 0x00000004050075a7 */ /* 0x0022a4000802017f */
[----:B--2---:R-:W-:Y:S05]  /*c2a0*/  @!P1 NANOSLEEP.SYNCS 0x989680 ;  /* 0x009896800000995d */ /* 0x004fea0003900000 */
[----:B------:R-:W2:Y:S02]  /*c2b0*/  @!P1 SYNCS.PHASECHK.TRANS64 P1, [R5+URZ], R4 ;  /* 0x00000004050095a7 */ /* 0x000ea4000802007f */
[----:B--2---:R-:W-:Y:S05]  /*c2c0*/  @!P1 BRA `(.L_x_26) ;  /* 0xfffffffc00f09947 */ /* 0x004fea000383ffff */
[----:B------:R-:W-:Y:S05]  /*c2d0*/  BRA `(.L_x_25) ;  /* 0xffffff5400707947 */ /* 0x000fea000383ffff */
.L_x_295:
[----:B------:R-:W-:Y:S01]  /*c2e0*/  BSSY B1, `(.L_x_315) ;  /* 0x0000006000017945 */ /* 0x000fe20003800000 */
[----:B------:R-:W-:-:S07]  /*c2f0*/  IMAD.MOV.U32 R15, RZ, RZ, -0x1 ;  /* 0xffffffffff0f7424 */ /* 0x000fce00078e00ff */
[----:B------:R-:W-:Y:S05]  /*c300*/  WARPSYNC.COLLECTIVE R15, `(.L_x_316) ;  /* 0x000000000f0c7348 */ /* 0x000fea0003c00000 */
[----:B------:R-:W-:Y:S02]  /*c310*/  ELECT P6, UR62, PT ;  /* 0x00000000003e782f */ /* 0x000fe400038c0000 */
[----:B------:R-:W-:Y:S01]  /*c320*/  MOV R14, UR62 ;  /* 0x0000003e000e7c02 */ /* 0x000fe20008000f00 */
[----:B------:R-:W-:Y:S10]  /*c330*/  ENDCOLLECTIVE ;  /* 0x000000000000791b */ /* 0x000ff40003800000 */
.L_x_316:
[----:B------:R-:W-:Y:S05]  /*c340*/  BSYNC B1 ;  /* 0x0000000000017941 */ /* 0x000fea0003800000 */
.L_x_315:
[----:B------:R-:W-:Y:S05]  /*c350*/  BRA `(.L_x_317) ;  /* 0xfffffff0001c7947 */ /* 0x000fea000383ffff */
.L_x_298:
[----:B-1----:R1:W2:Y:S02]  /*c360*/  SYNCS.PHASECHK.TRANS64.TRYWAIT P0, [R22+URZ+0x28], R13 ;  /* 0x0000280d160075a7 */ /* 0x0022a4000800017f */
[----:B--2---:R-:W-:Y:S05]  /*c370*/  @!P0 NANOSLEEP.SYNCS 0x989680 ;  /* 0x009896800000895d */ /* 0x004fea0003900000 */
[----:B------:R-:W2:Y:S02]  /*c380*/  @!P0 SYNCS.PHASECHK.TRANS64 P0, [R22+URZ+0x28], R13 ;  /* 0x0000280d160085a7 */ /* 0x000ea4000800007f */
[----:B--2---:R-:W-:Y:S05]  /*c390*/  @!P0 BRA `(.L_x_298) ;  /* 0xfffffffc00f08947 */ /* 0x004fea000383ffff */
[----:B------:R-:W-:Y:S05]  /*c3a0*/  BRA `(.L_x_318) ;  /* 0xfffffff0005c7947 */ /* 0x000fea000383ffff */
.L_x_306:
[----:B------:R-:W-:Y:S01]  /*c3b0*/  BSSY B0, `(.L_x_319) ;  /* 0x0000006000007945 */ /* 0x000fe20003800000 */
[----:B------:R-:W-:-:S07]  /*c3c0*/  IMAD.MOV.U32 R15, RZ, RZ, -0x1 ;  /* 0xffffffffff0f7424 */ /* 0x000fce00078e00ff */
[----:B------:R-:W-:Y:S05]  /*c3d0*/  WARPSYNC.COLLECTIVE R15, `(.L_x_320) ;  /* 0x000000000f0c7348 */ /* 0x000fea0003c00000 */
[----:B------:R-:W-:Y:S02]  /*c3e0*/  ELECT P6, UR62, PT ;  /* 0x00000000003e782f */ /* 0x000fe400038c0000 */
[----:B------:R-:W-:Y:S01]  /*c3f0*/  MOV R14, UR62 ;  /* 0x0000003e000e7c02 */ /* 0x000fe20008000f00 */
[----:B------:R-:W-:Y:S10]  /*c400*/  ENDCOLLECTIVE ;  /* 0x000000000000791b */ /* 0x000ff40003800000 */
.L_x_320:
[----:B------:R-:W-:Y:S05]  /*c410*/  BSYNC B0 ;  /* 0x0000000000007941 */ /* 0x000fea0003800000 */
.L_x_319:
[----:B------:R-:W-:Y:S05]  /*c420*/  BRA `(.L_x_321) ;  /* 0xfffffff800ac7947 */ /* 0x000fea000383ffff */
.L_x_310:
[----:B0-----:R0:W1:Y:S02]  /*c430*/  SYNCS.PHASECHK.TRANS64.TRYWAIT P0, [R7+URZ], R4 ;  /* 0x00000004070075a7 */ /* 0x001064000800017f */
[----:B-1----:R-:W-:Y:S05]  /*c440*/  @!P0 NANOSLEEP.SYNCS 0x989680 ;  /* 0x009896800000895d */ /* 0x002fea0003900000 */
[----:B------:R-:W1:Y:S02]  /*c450*/  @!P0 SYNCS.PHASECHK.TRANS64 P0, [R7+URZ], R4 ;  /* 0x00000004070085a7 */ /* 0x000e64000800007f */
[----:B-1----:R-:W-:Y:S05]  /*c460*/  @!P0 BRA `(.L_x_310) ;  /* 0xfffffffc00f08947 */ /* 0x002fea000383ffff */
[----:B------:R-:W-:Y:S05]  /*c470*/  BRA `(.L_x_322) ;  /* 0xfffffff800ec7947 */ /* 0x000fea000383ffff */
.L_x_311:
[----:B0-----:R0:W1:Y:S02]  /*c480*/  SYNCS.PHASECHK.TRANS64.TRYWAIT P0, [R8+URZ], R5 ;  /* 0x00000005080075a7 */ /* 0x001064000800017f */
[----:B-1----:R-:W-:Y:S05]  /*c490*/  @!P0 NANOSLEEP.SYNCS 0x989680 ;  /* 0x009896800000895d */ /* 0x002fea0003900000 */
[----:B------:R-:W1:Y:S02]  /*c4a0*/  @!P0 SYNCS.PHASECHK.TRANS64 P0, [R8+URZ], R5 ;  /* 0x00000005080085a7 */ /* 0x000e64000800007f */
[----:B-1----:R-:W-:Y:S05]  /*c4b0*/  @!P0 BRA `(.L_x_311) ;  /* 0xfffffffc00f08947 */ /* 0x002fea000383ffff */
[----:B------:R-:W-:Y:S05]  /*c4c0*/  BRA `(.L_x_323) ;  /* 0xfffffff800fc7947 */ /* 0x000fea000383ffff */
.L_x_312:
[----:B0-----:R0:W1:Y:S02]  /*c4d0*/  SYNCS.PHASECHK.TRANS64.TRYWAIT P0, [R9+URZ], R4 ;  /* 0x00000004090075a7 */ /* 0x001064000800017f */
[----:B-1----:R-:W-:Y:S05]  /*c4e0*/  @!P0 NANOSLEEP.SYNCS 0x989680 ;  /* 0x009896800000895d */ /* 0x002fea0003900000 */
[----:B------:R-:W1:Y:S02]  /*c4f0*/  @!P0 SYNCS.PHASECHK.TRANS64 P0, [R9+URZ], R4 ;  /* 0x00000004090085a7 */ /* 0x000e64000800007f */
[----:B-1----:R-:W-:Y:S05]  /*c500*/  @!P0 BRA `(.L_x_312) ;  /* 0xfffffffc00f08947 */ /* 0x002fea000383ffff */
[----:B------:R-:W-:Y:S05]  /*c510*/  BRA `(.L_x_324) ;  /* 0xfffffffc000c7947 */ /* 0x000fea000383ffff */
.L_x_313:
[----:B0-----:R0:W1:Y:S02]  /*c520*/  SYNCS.PHASECHK.TRANS64.TRYWAIT P0, [R6+URZ], R5 ;  /* 0x00000005060075a7 */ /* 0x001064000800017f */
[----:B-1----:R-:W-:Y:S05]  /*c530*/  @!P0 NANOSLEEP.SYNCS 0x989680 ;  /* 0x009896800000895d */ /* 0x002fea0003900000 */
[----:B------:R-:W1:Y:S02]  /*c540*/  @!P0 SYNCS.PHASECHK.TRANS64 P0, [R6+URZ], R5 ;  /* 0x00000005060085a7 */ /* 0x000e64000800007f */
[----:B-1----:R-:W-:Y:S05]  /*c550*/  @!P0 BRA `(.L_x_313) ;  /* 0xfffffffc00f08947 */ /* 0x002fea000383ffff */
[----:B------:R-:W-:Y:S05]  /*c560*/  BRA `(.L_x_325) ;  /* 0xfffffffc00147947 */ /* 0x000fea000383ffff */
.L_x_326:
[----:B------:R-:W-:-:S00]  /*c570*/  BRA `(.L_x_326) ;  /* 0xfffffffc00fc7947 */ /* 0x000fc0000383ffff */
[----:B------:R-:W-:-:S00]  /*c580*/  NOP ;  /* 0x0000000000007918 */ /* 0x000fc00000000000 */
[----:B------:R-:W-:-:S00]  /*c590*/  NOP ;  /* 0x0000000000007918 */ /* 0x000fc00000000000 */
[----:B------:R-:W-:-:S00]  /*c5a0*/  NOP ;  /* 0x0000000000007918 */ /* 0x000fc00000000000 */
[----:B------:R-:W-:-:S00]  /*c5b0*/  NOP ;  /* 0x0000000000007918 */ /* 0x000fc00000000000 */
[----:B------:R-:W-:-:S00]  /*c5c0*/  NOP ;  /* 0x0000000000007918 */ /* 0x000fc00000000000 */
[----:B------:R-:W-:-:S00]  /*c5d0*/  NOP ;  /* 0x0000000000007918 */ /* 0x000fc00000000000 */
[----:B------:R-:W-:-:S00]  /*c5e0*/  NOP ;  /* 0x0000000000007918 */ /* 0x000fc00000000000 */
[----:B------:R-:W-:-:S00]  /*c5f0*/  NOP ;  /* 0x0000000000007918 */ /* 0x000fc00000000000 */
.L_x_327:


//--------------------- .nv.global.init           --------------------------
	.section	.nv.global.init,"aw",@progbits
.nv.global.init:
	.type		$str$22,@object
	.size		$str$22,($str$23 - $str$22)
$str$22:
        /*0000*/ 	.byte	0x6b, 0x5f, 0x74, 0x69, 0x6c, 0x65, 0x5f, 0x63, 0x6f, 0x75, 0x6e, 0x74, 0x20, 0x3e, 0x3d, 0x20
        /*0010*/ 	.byte	0x31, 0x00
	.type		$str$23,@object
	.size		$str$23,(__unnamed_1 - $str$23)
$str$23:
        /*0012*/ 	.byte	0x2f, 0x74, 0x6d, 0x70, 0x2f, 0x63, 0x75, 0x74, 0x6c, 0x61, 0x73, 0x73, 0x5f, 0x73, 0x77, 0x65
        /*0022*/ 	.byte	0x65, 0x70, 0x5f, 0x73, 0x72, 0x63, 0x2f, 0x69, 0x6e, 0x63, 0x6c, 0x75, 0x64, 0x65, 0x2f, 0x63
        /*0032*/ 	.byte	0x75, 0x74, 0x6c, 0x61, 0x73, 0x73, 0x2f, 0x67, 0x65, 0x6d, 0x6d, 0x2f, 0x63, 0x6f, 0x6c, 0x6c
        /*0042*/ 	.byte	0x65, 0x63, 0x74, 0x69, 0x76, 0x65, 0x2f, 0x73, 0x6d, 0x39, 0x30, 0x5f, 0x6d, 0x6d, 0x61, 0x5f
        /*0052*/ 	.byte	0x74, 0x6d, 0x61, 0x5f, 0x67, 0x6d, 0x6d, 0x61, 0x5f, 0x73, 0x73, 0x5f, 0x77, 0x61, 0x72, 0x70
        /*0062*/ 	.byte	0x73, 0x70, 0x65, 0x63, 0x69, 0x61, 0x6c, 0x69, 0x7a, 0x65, 0x64, 0x2e, 0x68, 0x70, 0x70, 0x00
	.type		__unnamed_1,@object
	.size		__unnamed_1,(.L_0 - __unnamed_1)
__unnamed_1:
        /*0072*/ 	.byte	0x76, 0x6f, 0x69, 0x64, 0x20, 0x63, 0x75, 0x74, 0x6c, 0x61, 0x73, 0x73, 0x3a, 0x3a, 0x67, 0x65
        /* <DEDUP_REMOVED lines=180> */
        /*0bc2*/ 	.byte	0x6e, 0x74, 0x69, 0x74, 0x79, 0x5d, 0x00
.L_0:


//--------------------- .nv.shared._ZN7cutlass13device_kernelINS_4gemm6kernel13GemmUniversalIN4cute5tupleIJiiiiEEENS1_10collective13CollectiveMmaINS1_34MainloopSm90TmaGmmaWarpSpecializedILi5ENS5_IJNS4_1CILi1EEENSA_ILi2EEESB_EEENS1_35KernelTmaWarpSpecializedCooperativeEEENS5_IJNSA_ILi256EEENSA_ILi128EEENSA_ILi32EEEEEENS_6half_tENS5_IJlSB_lEEESK_SL_NS4_8TiledMMAINS4_8MMA_AtomIJNS4_4SM904GMMA26MMA_64x128x16_F32F16F16_SSILNSP_5MajorE0ELSR_0ELNSP_7ScaleInE1ELSS_1EEEEEENS4_6LayoutINS5_IJSC_SB_SB_EEENS5_IJSB_NSA_ILi0EEESX_EEEEENS5_IJNS4_10UnderscoreES10_S10_EEEEENS4_23SM90_TMA_LOAD_MULTICASTENS4_14ComposedLayoutINS4_7SwizzleILi2ELi4ELi3EEENS4_18smem_ptr_flag_bitsILi16EEENSV_INS5_IJNSA_ILi8EEESI_EEENS5_IJSI_SB_EEEEEEEvNS4_8identityENS4_13SM90_TMA_LOADES1D_vS1E_EENS_8epilogue10collective6detail29Sm90TmaWarpSpecializedAdapterINS1I_15DefaultEpilogueISK_SL_SL_NS1H_6thread17LinearCombinationISK_Li1EffLNS1M_9ScaleType4KindE0ELNS_15FloatRoundStyleE2ESK_EENS1_15EpilogueDefaultEEEEEvvEEEEvNT_6ParamsE --------------------------
	.section	.nv.shared._ZN7cutlass13device_kernelINS_4gemm6kernel13GemmUniversalIN4cute5tupleIJiiiiEEENS1_10collective13CollectiveMmaINS1_34MainloopSm90TmaGmmaWarpSpecializedILi5ENS5_IJNS4_1CILi1EEENSA_ILi2EEESB_EEENS1_35KernelTmaWarpSpecializedCooperativeEEENS5_IJNSA_ILi256EEENSA_ILi128EEENSA_ILi32EEEEEENS_6half_tENS5_IJlSB_lEEESK_SL_NS4_8TiledMMAINS4_8MMA_AtomIJNS4_4SM904GMMA26MMA_64x128x16_F32F16F16_SSILNSP_5MajorE0ELSR_0ELNSP_7ScaleInE1ELSS_1EEEEEENS4_6LayoutINS5_IJSC_SB_SB_EEENS5_IJSB_NSA_ILi0EEESX_EEEEENS5_IJNS4_10UnderscoreES10_S10_EEEEENS4_23SM90_TMA_LOAD_MULTICASTENS4_14ComposedLayoutINS4_7SwizzleILi2ELi4ELi3EEENS4_18smem_ptr_flag_bitsILi16EEENSV_INS5_IJNSA_ILi8EEESI_EEENS5_IJSI_SB_EEEEEEEvNS4_8identityENS4_13SM90_TMA_LOADES1D_vS1E_EENS_8epilogue10collective6detail29Sm90TmaWarpSpecializedAdapterINS1I_15DefaultEpilogueISK_SL_SL_NS1H_6thread17LinearCombinationISK_Li1EffLNS1M_9ScaleType4KindE0ELNS_15FloatRoundStyleE2ESK_EENS1_15EpilogueDefaultEEEEEvvEEEEvNT_6ParamsE,"aw",@nobits
	.sectionflags	@""
	.align	16
	.zero		1024


//--------------------- .nv.shared.reserved.0     --------------------------
	.section	.nv.shared.reserved.0,"aw",@nobits
	.weak		__nv_reservedSMEM_offset_0_alias
	.size		__nv_reservedSMEM_offset_0_alias, 0, 0
	.other		__nv_reservedSMEM_offset_0_alias,@"STO_CUDA_RESERVED_SHARED STV_DEFAULT"
__nv_reservedSMEM_offset_0_alias:
	.zero		0


//--------------------- .nv.global                --------------------------
	.section	.nv.global,"aw",@nobits
.nv.global:
	.type		_ZN39_INTERNAL_88c4d3cf_4_k_cu_67ae060f_30994cute1_E,@object
	.size		_ZN39_INTERNAL_88c4d3cf_4_k_cu_67ae060f_30994cute1_E,(_ZN39_INTERNAL_88c4d3cf_4_k_cu_67ae060f_30994cuda3std3__45__cpo6cbeginE - _ZN39_INTERNAL_88c4d3cf_4_k_cu_67ae060f_30994cute1_E)
_ZN39_INTERNAL_88c4d3cf_4_k_cu_67ae060f_30994cute1_E:
	.zero		1
	.type		_ZN39_INTERNAL_88c4d3cf_4_k_cu_67ae060f_30994cuda3std3__45__cpo6cbeginE,@object
	.size		_ZN39_INTERNAL_88c4d3cf_4_k_cu_67ae060f_30994cuda3std3__45__cpo6cbeginE,(_ZN39_INTERNAL_88c4d3cf_4_k_cu_67ae060f_30994cuda3std3__48in_placeE - _ZN39_INTERNAL_88c4d3cf_4_k_cu_67ae060f_30994cuda3std3__45__cpo6cbeginE)
_ZN39_INTERNAL_88c4d3cf_4_k_cu_67ae060f_30994cuda3std3__45__cpo6cbeginE:
	.zero		1
	.type		_ZN39_INTERNAL_88c4d3cf_4_k_cu_67ae060f_30994cuda3std3__48in_placeE,@object
	.size		_ZN39_INTERNAL_88c4d3cf_4_k_cu_67ae060f_30994cuda3std3__48in_placeE,(_ZN39_INTERNAL_88c4d3cf_4_k_cu_67ae060f_30994cuda3std6ranges3__45__cpo9iter_moveE - _ZN39_INTERNAL_88c4d3cf_4_k_cu_67ae060f_30994cuda3std3__48in_placeE)
_ZN39_INTERNAL_88c4d3cf_4_k_cu_67ae060f_30994cuda3std3__48in_placeE:
	.zero		1
	.type		_ZN39_INTERNAL_88c4d3cf_4_k_cu_67ae060f_30994cuda3std6ranges3__45__cpo9iter_moveE,@object
	.size		_ZN39_INTERNAL_88c4d3cf_4_k_cu_67ae060f_30994cuda3std6ranges3__45__cpo9iter_moveE,(_ZN39_INTERNAL_88c4d3cf_4_k_cu_67ae060f_30994cuda3std3__45__cpo5beginE - _ZN39_INTERNAL_88c4d3cf_4_k_cu_67ae060f_30994cuda3std6ranges3__45__cpo9iter_moveE)
_ZN39_INTERNAL_88c4d3cf_4_k_cu_67ae060f_30994cuda3std6ranges3__45__cpo9iter_moveE:
	.zero		1
	.type		_ZN39_INTERNAL_88c4d3cf_4_k_cu_67ae060f_30994cuda3std3__45__cpo5beginE,@object
	.size		_ZN39_INTERNAL_88c4d3cf_4_k_cu_67ae060f_30994cuda3std3__45__cpo5beginE,(_ZN39_INTERNAL_88c4d3cf_4_k_cu_67ae060f_30994cuda3std3__441_GLOBAL__N__88c4d3cf_4_k_cu_67ae060f_30996ignoreE - _ZN39_INTERNAL_88c4d3cf_4_k_cu_67ae060f_30994cuda3std3__45__cpo5beginE)
_ZN39_INTERNAL_88c4d3cf_4_k_cu_67ae060f_30994cuda3std3__45__cpo5beginE:
	.zero		1
	.type		_ZN39_INTERNAL_88c4d3cf_4_k_cu_67ae060f_30994cuda3std3__441_GLOBAL__N__88c4d3cf_4_k_cu_67ae060f_30996ignoreE,@object
	.size		_ZN39_INTERNAL_88c4d3cf_4_k_cu_67ae060f_30994cuda3std3__441_GLOBAL__N__88c4d3cf_4_k_cu_67ae060f_30996ignoreE,(_ZN39_INTERNAL_88c4d3cf_4_k_cu_67ae060f_30994cute7productE - _ZN39_INTERNAL_88c4d3cf_4_k_cu_67ae060f_30994cuda3std3__441_GLOBAL__N__88c4d3cf_4_k_cu_67ae060f_30996ignoreE)
_ZN39_INTERNAL_88c4d3cf_4_k_cu_67ae060f_30994cuda3std3__441_GLOBAL__N__88c4d3cf_4_k_cu_67ae060f_30996ignoreE:
	.zero		1
	.type		_ZN39_INTERNAL_88c4d3cf_4_k_cu_67ae060f_30994cute7productE,@object
	.size		_ZN39_INTERNAL_88c4d3cf_4_k_cu_67ae060f_30994cute7productE,(_ZN39_INTERNAL_88c4d3cf_4_k_cu_67ae060f_30994cuda3std3__45__cpo3endE - _ZN39_INTERNAL_88c4d3cf_4_k_cu_67ae060f_30994cute7productE)
_ZN39_INTERNAL_88c4d3cf_4_k_cu_67ae060f_30994cute7productE:
	.zero		1
	.type		_ZN39_INTERNAL_88c4d3cf_4_k_cu_67ae060f_30994cuda3std3__45__cpo3endE,@object
	.size		_ZN39_INTERNAL_88c4d3cf_4_k_cu_67ae060f_30994cuda3std3__45__cpo3endE,(_ZN39_INTERNAL_88c4d3cf_4_k_cu_67ae060f_30994cuda3std3__419piecewise_constructE - _ZN39_INTERNAL_88c4d3cf_4_k_cu_67ae060f_30994cuda3std3__45__cpo3endE)
_ZN39_INTERNAL_88c4d3cf_4_k_cu_67ae060f_30994cuda3std3__45__cpo3endE:
	.zero		1
	.type		_ZN39_INTERNAL_88c4d3cf_4_k_cu_67ae060f_30994cuda3std3__419piecewise_constructE,@object
	.size		_ZN39_INTERNAL_88c4d3cf_4_k_cu_67ae060f_30994cuda3std3__419piecewise_constructE,(_ZN39_INTERNAL_88c4d3cf_4_k_cu_67ae060f_30994cuda3std3__45__cpo4cendE - _ZN39_INTERNAL_88c4d3cf_4_k_cu_67ae060f_30994cuda3std3__419piecewise_constructE)
_ZN39_INTERNAL_88c4d3cf_4_k_cu_67ae060f_30994cuda3std3__419piecewise_constructE:
	.zero		1
	.type		_ZN39_INTERNAL_88c4d3cf_4_k_cu_67ae060f_30994cuda3std3__45__cpo4cendE,@object
	.size		_ZN39_INTERNAL_88c4d3cf_4_k_cu_67ae060f_30994cuda3std3__45__cpo4cendE,(_ZN39_INTERNAL_88c4d3cf_4_k_cu_67ae060f_30994cuda3std6ranges3__45__cpo4swapE - _ZN39_INTERNAL_88c4d3cf_4_k_cu_67ae060f_30994cuda3std3__45__cpo4cendE)
_ZN39_INTERNAL_88c4d3cf_4_k_cu_67ae060f_30994cuda3std3__45__cpo4cendE:
	.zero		1
	.type		_ZN39_INTERNAL_88c4d3cf_4_k_cu_67ae060f_30994cuda3std6ranges3__45__cpo4swapE,@object
	.size		_ZN39_INTERNAL_88c4d3cf_4_k_cu_67ae060f_30994cuda3std6ranges3__45__cpo4swapE,(.L_8 - _ZN39_INTERNAL_88c4d3cf_4_k_cu_67ae060f_30994cuda3std6ranges3__45__cpo4swapE)
_ZN39_INTERNAL_88c4d3cf_4_k_cu_67ae060f_30994cuda3std6ranges3__45__cpo4swapE:
	.zero		1
.L_8:


//--------------------- .nv.constant0._ZN7cutlass13device_kernelINS_4gemm6kernel13GemmUniversalIN4cute5tupleIJiiiiEEENS1_10collective13CollectiveMmaINS1_34MainloopSm90TmaGmmaWarpSpecializedILi5ENS5_IJNS4_1CILi1EEENSA_ILi2EEESB_EEENS1_35KernelTmaWarpSpecializedCooperativeEEENS5_IJNSA_ILi256EEENSA_ILi128EEENSA_ILi32EEEEEENS_6half_tENS5_IJlSB_lEEESK_SL_NS4_8TiledMMAINS4_8MMA_AtomIJNS4_4SM904GMMA26MMA_64x128x16_F32F16F16_SSILNSP_5MajorE0ELSR_0ELNSP_7ScaleInE1ELSS_1EEEEEENS4_6LayoutINS5_IJSC_SB_SB_EEENS5_IJSB_NSA_ILi0EEESX_EEEEENS5_IJNS4_10UnderscoreES10_S10_EEEEENS4_23SM90_TMA_LOAD_MULTICASTENS4_14ComposedLayoutINS4_7SwizzleILi2ELi4ELi3EEENS4_18smem_ptr_flag_bitsILi16EEENSV_INS5_IJNSA_ILi8EEESI_EEENS5_IJSI_SB_EEEEEEEvNS4_8identityENS4_13SM90_TMA_LOADES1D_vS1E_EENS_8epilogue10collective6detail29Sm90TmaWarpSpecializedAdapterINS1I_15DefaultEpilogueISK_SL_SL_NS1H_6thread17LinearCombinationISK_Li1EffLNS1M_9ScaleType4KindE0ELNS_15FloatRoundStyleE2ESK_EENS1_15EpilogueDefaultEEEEEvvEEEEvNT_6ParamsE --------------------------
	.section	.nv.constant0._ZN7cutlass13device_kernelINS_4gemm6kernel13GemmUniversalIN4cute5tupleIJiiiiEEENS1_10collective13CollectiveMmaINS1_34MainloopSm90TmaGmmaWarpSpecializedILi5ENS5_IJNS4_1CILi1EEENSA_ILi2EEESB_EEENS1_35KernelTmaWarpSpecializedCooperativeEEENS5_IJNSA_ILi256EEENSA_ILi128EEENSA_ILi32EEEEEENS_6half_tENS5_IJlSB_lEEESK_SL_NS4_8TiledMMAINS4_8MMA_AtomIJNS4_4SM904GMMA26MMA_64x128x16_F32F16F16_SSILNSP_5MajorE0ELSR_0ELNSP_7ScaleInE1ELSS_1EEEEEENS4_6LayoutINS5_IJSC_SB_SB_EEENS5_IJSB_NSA_ILi0EEESX_EEEEENS5_IJNS4_10UnderscoreES10_S10_EEEEENS4_23SM90_TMA_LOAD_MULTICASTENS4_14ComposedLayoutINS4_7SwizzleILi2ELi4ELi3EEENS4_18smem_ptr_flag_bitsILi16EEENSV_INS5_IJNSA_ILi8EEESI_EEENS5_IJSI_SB_EEEEEEEvNS4_8identityENS4_13SM90_TMA_LOADES1D_vS1E_EENS_8epilogue10collective6detail29Sm90TmaWarpSpecializedAdapterINS1I_15DefaultEpilogueISK_SL_SL_NS1H_6thread17LinearCombinationISK_Li1EffLNS1M_9ScaleType4KindE0ELNS_15FloatRoundStyleE2ESK_EENS1_15EpilogueDefaultEEEEEvvEEEEvNT_6ParamsE,"a",@progbits
	.sectionflags	@""
	.align	4
.nv.constant0._ZN7cutlass13device_kernelINS_4gemm6kernel13GemmUniversalIN4cute5tupleIJiiiiEEENS1_10collective13CollectiveMmaINS1_34MainloopSm90TmaGmmaWarpSpecializedILi5ENS5_IJNS4_1CILi1EEENSA_ILi2EEESB_EEENS1_35KernelTmaWarpSpecializedCooperativeEEENS5_IJNSA_ILi256EEENSA_ILi128EEENSA_ILi32EEEEEENS_6half_tENS5_IJlSB_lEEESK_SL_NS4_8TiledMMAINS4_8MMA_AtomIJNS4_4SM904GMMA26MMA_64x128x16_F32F16F16_SSILNSP_5MajorE0ELSR_0ELNSP_7ScaleInE1ELSS_1EEEEEENS4_6LayoutINS5_IJSC_SB_SB_EEENS5_IJSB_NSA_ILi0EEESX_EEEEENS5_IJNS4_10UnderscoreES10_S10_EEEEENS4_23SM90_TMA_LOAD_MULTICASTENS4_14ComposedLayoutINS4_7SwizzleILi2ELi4ELi3EEENS4_18smem_ptr_flag_bitsILi16EEENSV_INS5_IJNSA_ILi8EEESI_EEENS5_IJSI_SB_EEEEEEEvNS4_8identityENS4_13SM90_TMA_LOADES1D_vS1E_EENS_8epilogue10collective6detail29Sm90TmaWarpSpecializedAdapterINS1I_15DefaultEpilogueISK_SL_SL_NS1H_6thread17LinearCombinationISK_Li1EffLNS1M_9ScaleType4KindE0ELNS_15FloatRoundStyleE2ESK_EENS1_15EpilogueDefaultEEEEEvvEEEEvNT_6ParamsE:
	.zero		1664


//--------------------- SYMBOLS --------------------------

	.type		.nv.reservedSmem.offset0,@object
	.size		.nv.reservedSmem.offset0,0x4
	.type		__assertfail,@function
